	.target	sm_90a

	.elftype	@"ET_EXEC"


//--------------------- .note.nv.tkinfo           --------------------------
	.section	.note.nv.tkinfo,"",@"SHT_NOTE"
	.sectionflags	@"SHF_NOTE_NV_TKINFO"
	.tkinfo
        /*0018*/ 	.word	0x00000002
        /*0030*/ 	.string	""
        /*0030*/ 	.string	"ptxas"
        /*0030*/ 	.string	"Cuda compilation tools, release 13.0, V13.0.88"
        /*0030*/ 	.string	"Build cuda_13.0.r13.0/compiler.36424714_0"
        /*0030*/ 	.string	"-arch sm_90a -m 64 "



//--------------------- .note.nv.cuinfo           --------------------------
	.section	.note.nv.cuinfo,"",@"SHT_NOTE"
	.sectionflags	@"SHF_NOTE_NV_CUINFO"
        /*0018*/ 	.short	0x0002
        /*001a*/ 	.short	0x005a
        /*001c*/ 	.short	0x0082
	.zero		2


//--------------------- .nv.info                  --------------------------
	.section	.nv.info,"",@"SHT_CUDA_INFO"
	.align	4


	//----- nvinfo : EIATTR_REGCOUNT
	.align		4
        /*0000*/ 	.byte	0x04, 0x2f
        /*0002*/ 	.short	(.L_12 - .L_11)
	.align		4
.L_11:
        /*0004*/ 	.word	index@(_ZN7cutlass13device_kernelINS_4conv6kernel13ConvUniversalINS1_16ConvProblemShapeILNS1_8OperatorE2ELi2EEENS1_10collective14CollectiveConvINS1_46MainloopSm90TmaGmmaWarpSpecializedImplicitGemmILS5_2ELi5ELi2EN4cute5tupleIJNSA_1CILi2EEENSC_ILi1EEESE_EEENS1_36KernelImplicitTmaWarpSpecializedSm90ELi1EEENSB_IJNSC_ILi256EEENSB_IJNSC_ILi64EEEEEESK_EEENS_10bfloat16_tESM_NSA_8TiledMMAINSA_8MMA_AtomIJNSA_4SM904GMMA27MMA_64x64x16_F32BF16BF16_SSILNSQ_5MajorE1ELSS_1ELNSQ_7ScaleInE1ELST_1EEEEEENSA_6LayoutINSB_IJSE_SE_SE_EEENSB_IJNSC_ILi0EEESY_SY_EEEEENSB_IJNSA_10UnderscoreES11_S11_EEEEENS7_6detail26Sm90ImplicitGemmTileTraitsINSA_13SM90_TMA_LOADENSA_14ComposedLayoutINSA_7SwizzleILi3ELi4ELi3EEENSA_18smem_ptr_flag_bitsILi16EEENSW_INSB_IJNSB_IJSJ_NSC_ILi4EEEEEENSB_IJNSC_ILi8EEES1E_EEENSB_IJSE_NSC_ILi5EEEEEEEEENSB_IJNSB_IJSE_NSC_ILi4096EEEEEENSB_IJSJ_NSC_ILi512EEEEEENSB_IJSY_NSC_ILi16384EEEEEEEEEEEEEvEENS15_INSA_30SM90_TMA_LOAD_IM2COL_MULTICASTENS17_IS19_S1B_NSW_INSB_IJNSB_IJSJ_SE_EEES1F_S1H_EEENSB_IJNSB_IJSE_SY_EEES1M_NSB_IJSY_S1J_EEEEEEEEEEvEEEENS_8epilogue10collective6detail29Sm90TmaWarpSpecializedAdapterINS24_15DefaultEpilogueISM_NSB_IJlNSB_IJSE_llEEESY_EEES29_NS23_6thread17LinearCombinationISM_Li1EffLNS2A_9ScaleType4KindE0ELNS_15FloatRoundStyleE2ESM_EENS_4gemm15EpilogueDefaultEEEEEvvEEEEvNT_6ParamsE)
        /*0008*/ 	.word	0x000000a8


	//----- nvinfo : EIATTR_FRAME_SIZE
	.align		4
.L_12:
        /*000c*/ 	.byte	0x04, 0x11
        /*000e*/ 	.short	(.L_14 - .L_13)
	.align		4
.L_13:
        /*0010*/ 	.word	index@(_ZN7cutlass13device_kernelINS_4conv6kernel13ConvUniversalINS1_16ConvProblemShapeILNS1_8OperatorE2ELi2EEENS1_10collective14CollectiveConvINS1_46MainloopSm90TmaGmmaWarpSpecializedImplicitGemmILS5_2ELi5ELi2EN4cute5tupleIJNSA_1CILi2EEENSC_ILi1EEESE_EEENS1_36KernelImplicitTmaWarpSpecializedSm90ELi1EEENSB_IJNSC_ILi256EEENSB_IJNSC_ILi64EEEEEESK_EEENS_10bfloat16_tESM_NSA_8TiledMMAINSA_8MMA_AtomIJNSA_4SM904GMMA27MMA_64x64x16_F32BF16BF16_SSILNSQ_5MajorE1ELSS_1ELNSQ_7ScaleInE1ELST_1EEEEEENSA_6LayoutINSB_IJSE_SE_SE_EEENSB_IJNSC_ILi0EEESY_SY_EEEEENSB_IJNSA_10UnderscoreES11_S11_EEEEENS7_6detail26Sm90ImplicitGemmTileTraitsINSA_13SM90_TMA_LOADENSA_14ComposedLayoutINSA_7SwizzleILi3ELi4ELi3EEENSA_18smem_ptr_flag_bitsILi16EEENSW_INSB_IJNSB_IJSJ_NSC_ILi4EEEEEENSB_IJNSC_ILi8EEES1E_EEENSB_IJSE_NSC_ILi5EEEEEEEEENSB_IJNSB_IJSE_NSC_ILi4096EEEEEENSB_IJSJ_NSC_ILi512EEEEEENSB_IJSY_NSC_ILi16384EEEEEEEEEEEEEvEENS15_INSA_30SM90_TMA_LOAD_IM2COL_MULTICASTENS17_IS19_S1B_NSW_INSB_IJNSB_IJSJ_SE_EEES1F_S1H_EEENSB_IJNSB_IJSE_SY_EEES1M_NSB_IJSY_S1J_EEEEEEEEEEvEEEENS_8epilogue10collective6detail29Sm90TmaWarpSpecializedAdapterINS24_15DefaultEpilogueISM_NSB_IJlNSB_IJSE_llEEESY_EEES29_NS23_6thread17LinearCombinationISM_Li1EffLNS2A_9ScaleType4KindE0ELNS_15FloatRoundStyleE2ESM_EENS_4gemm15EpilogueDefaultEEEEEvvEEEEvNT_6ParamsE)
        /*0014*/ 	.word	0x00000000


	//----- nvinfo : EIATTR_MIN_STACK_SIZE
	.align		4
.L_14:
        /*0018*/ 	.byte	0x04, 0x12
        /*001a*/ 	.short	(.L_16 - .L_15)
	.align		4
.L_15:
        /*001c*/ 	.word	index@(_ZN7cutlass13device_kernelINS_4conv6kernel13ConvUniversalINS1_16ConvProblemShapeILNS1_8OperatorE2ELi2EEENS1_10collective14CollectiveConvINS1_46MainloopSm90TmaGmmaWarpSpecializedImplicitGemmILS5_2ELi5ELi2EN4cute5tupleIJNSA_1CILi2EEENSC_ILi1EEESE_EEENS1_36KernelImplicitTmaWarpSpecializedSm90ELi1EEENSB_IJNSC_ILi256EEENSB_IJNSC_ILi64EEEEEESK_EEENS_10bfloat16_tESM_NSA_8TiledMMAINSA_8MMA_AtomIJNSA_4SM904GMMA27MMA_64x64x16_F32BF16BF16_SSILNSQ_5MajorE1ELSS_1ELNSQ_7ScaleInE1ELST_1EEEEEENSA_6LayoutINSB_IJSE_SE_SE_EEENSB_IJNSC_ILi0EEESY_SY_EEEEENSB_IJNSA_10UnderscoreES11_S11_EEEEENS7_6detail26Sm90ImplicitGemmTileTraitsINSA_13SM90_TMA_LOADENSA_14ComposedLayoutINSA_7SwizzleILi3ELi4ELi3EEENSA_18smem_ptr_flag_bitsILi16EEENSW_INSB_IJNSB_IJSJ_NSC_ILi4EEEEEENSB_IJNSC_ILi8EEES1E_EEENSB_IJSE_NSC_ILi5EEEEEEEEENSB_IJNSB_IJSE_NSC_ILi4096EEEEEENSB_IJSJ_NSC_ILi512EEEEEENSB_IJSY_NSC_ILi16384EEEEEEEEEEEEEvEENS15_INSA_30SM90_TMA_LOAD_IM2COL_MULTICASTENS17_IS19_S1B_NSW_INSB_IJNSB_IJSJ_SE_EEES1F_S1H_EEENSB_IJNSB_IJSE_SY_EEES1M_NSB_IJSY_S1J_EEEEEEEEEEvEEEENS_8epilogue10collective6detail29Sm90TmaWarpSpecializedAdapterINS24_15DefaultEpilogueISM_NSB_IJlNSB_IJSE_llEEESY_EEES29_NS23_6thread17LinearCombinationISM_Li1EffLNS2A_9ScaleType4KindE0ELNS_15FloatRoundStyleE2ESM_EENS_4gemm15EpilogueDefaultEEEEEvvEEEEvNT_6ParamsE)
        /*0020*/ 	.word	0x00000000
.L_16:


//--------------------- .nv.compat                --------------------------
	.section	.nv.compat,"",@"SHT_CUDA_COMPAT_INFO"
	.align	4
        /*0000*/ 	.byte	0x02, 0x09, 0x01, 0x00, 0x02, 0x02, 0x04, 0x00, 0x02, 0x05, 0x05, 0x00, 0x03, 0x07, 0x01, 0x01
        /*0010*/ 	.byte	0x02, 0x03, 0x01, 0x00, 0x02, 0x06, 0x01, 0x00, 0x04, 0x0b, 0x08, 0x00, 0x00, 0x00, 0x00, 0x00
        /*0020*/ 	.byte	0x00, 0x00, 0x00, 0x00


//--------------------- .nv.info._ZN7cutlass13device_kernelINS_4conv6kernel13ConvUniversalINS1_16ConvProblemShapeILNS1_8OperatorE2ELi2EEENS1_10collective14CollectiveConvINS1_46MainloopSm90TmaGmmaWarpSpecializedImplicitGemmILS5_2ELi5ELi2EN4cute5tupleIJNSA_1CILi2EEENSC_ILi1EEESE_EEENS1_36KernelImplicitTmaWarpSpecializedSm90ELi1EEENSB_IJNSC_ILi256EEENSB_IJNSC_ILi64EEEEEESK_EEENS_10bfloat16_tESM_NSA_8TiledMMAINSA_8MMA_AtomIJNSA_4SM904GMMA27MMA_64x64x16_F32BF16BF16_SSILNSQ_5MajorE1ELSS_1ELNSQ_7ScaleInE1ELST_1EEEEEENSA_6LayoutINSB_IJSE_SE_SE_EEENSB_IJNSC_ILi0EEESY_SY_EEEEENSB_IJNSA_10UnderscoreES11_S11_EEEEENS7_6detail26Sm90ImplicitGemmTileTraitsINSA_13SM90_TMA_LOADENSA_14ComposedLayoutINSA_7SwizzleILi3ELi4ELi3EEENSA_18smem_ptr_flag_bitsILi16EEENSW_INSB_IJNSB_IJSJ_NSC_ILi4EEEEEENSB_IJNSC_ILi8EEES1E_EEENSB_IJSE_NSC_ILi5EEEEEEEEENSB_IJNSB_IJSE_NSC_ILi4096EEEEEENSB_IJSJ_NSC_ILi512EEEEEENSB_IJSY_NSC_ILi16384EEEEEEEEEEEEEvEENS15_INSA_30SM90_TMA_LOAD_IM2COL_MULTICASTENS17_IS19_S1B_NSW_INSB_IJNSB_IJSJ_SE_EEES1F_S1H_EEENSB_IJNSB_IJSE_SY_EEES1M_NSB_IJSY_S1J_EEEEEEEEEEvEEEENS_8epilogue10collective6detail29Sm90TmaWarpSpecializedAdapterINS24_15DefaultEpilogueISM_NSB_IJlNSB_IJSE_llEEESY_EEES29_NS23_6thread17LinearCombinationISM_Li1EffLNS2A_9ScaleType4KindE0ELNS_15FloatRoundStyleE2ESM_EENS_4gemm15EpilogueDefaultEEEEEvvEEEEvNT_6ParamsE --------------------------
	.section	.nv.info._ZN7cutlass13device_kernelINS_4conv6kernel13ConvUniversalINS1_16ConvProblemShapeILNS1_8OperatorE2ELi2EEENS1_10collective14CollectiveConvINS1_46MainloopSm90TmaGmmaWarpSpecializedImplicitGemmILS5_2ELi5ELi2EN4cute5tupleIJNSA_1CILi2EEENSC_ILi1EEESE_EEENS1_36KernelImplicitTmaWarpSpecializedSm90ELi1EEENSB_IJNSC_ILi256EEENSB_IJNSC_ILi64EEEEEESK_EEENS_10bfloat16_tESM_NSA_8TiledMMAINSA_8MMA_AtomIJNSA_4SM904GMMA27MMA_64x64x16_F32BF16BF16_SSILNSQ_5MajorE1ELSS_1ELNSQ_7ScaleInE1ELST_1EEEEEENSA_6LayoutINSB_IJSE_SE_SE_EEENSB_IJNSC_ILi0EEESY_SY_EEEEENSB_IJNSA_10UnderscoreES11_S11_EEEEENS7_6detail26Sm90ImplicitGemmTileTraitsINSA_13SM90_TMA_LOADENSA_14ComposedLayoutINSA_7SwizzleILi3ELi4ELi3EEENSA_18smem_ptr_flag_bitsILi16EEENSW_INSB_IJNSB_IJSJ_NSC_ILi4EEEEEENSB_IJNSC_ILi8EEES1E_EEENSB_IJSE_NSC_ILi5EEEEEEEEENSB_IJNSB_IJSE_NSC_ILi4096EEEEEENSB_IJSJ_NSC_ILi512EEEEEENSB_IJSY_NSC_ILi16384EEEEEEEEEEEEEvEENS15_INSA_30SM90_TMA_LOAD_IM2COL_MULTICASTENS17_IS19_S1B_NSW_INSB_IJNSB_IJSJ_SE_EEES1F_S1H_EEENSB_IJNSB_IJSE_SY_EEES1M_NSB_IJSY_S1J_EEEEEEEEEEvEEEENS_8epilogue10collective6detail29Sm90TmaWarpSpecializedAdapterINS24_15DefaultEpilogueISM_NSB_IJlNSB_IJSE_llEEESY_EEES29_NS23_6thread17LinearCombinationISM_Li1EffLNS2A_9ScaleType4KindE0ELNS_15FloatRoundStyleE2ESM_EENS_4gemm15EpilogueDefaultEEEEEvvEEEEvNT_6ParamsE,"",@"SHT_CUDA_INFO"
	.sectionflags	@""
	.align	4


	//----- nvinfo : EIATTR_CUDA_API_VERSION
	.align		4
        /*0000*/ 	.byte	0x04, 0x37
        /*0002*/ 	.short	(.L_18 - .L_17)
.L_17:
        /*0004*/ 	.word	0x00000082


	//----- nvinfo : EIATTR_KPARAM_INFO
	.align		4
.L_18:
        /*0008*/ 	.byte	0x04, 0x17
        /*000a*/ 	.short	(.L_20 - .L_19)
.L_19:
        /*000c*/ 	.word	0x00000000
        /*0010*/ 	.short	0x0000
        /*0012*/ 	.short	0x0070
        /*0014*/ 	.byte	0x00, 0xf0, 0x01, 0x0e


	//----- nvinfo : EIATTR_SPARSE_MMA_MASK
	.align		4
.L_20:
        /*0018*/ 	.byte	0x03, 0x50
        /*001a*/ 	.short	0x0000


	//----- nvinfo : EIATTR_MAXREG_COUNT
	.align		4
        /*001c*/ 	.byte	0x03, 0x1b
        /*001e*/ 	.short	0x00ff


	//----- nvinfo : EIATTR_NUM_BARRIERS
	.align		4
        /*0020*/ 	.byte	0x02, 0x4c
        /*0022*/ 	.byte	0x01
	.zero		1


	//----- nvinfo : EIATTR_MERCURY_ISA_VERSION
	.align		4
        /*0024*/ 	.byte	0x03, 0x5f
        /*0026*/ 	.short	0x0101


	//----- nvinfo : EIATTR_COOP_GROUP_MASK_REGIDS
	.align		4
        /*0028*/ 	.byte	0x04, 0x29
        /*002a*/ 	.short	(.L_22 - .L_21)


	//   ....[0]....
.L_21:
        /*002c*/ 	.word	0xffffffff


	//   ....[1]....
        /*0030*/ 	.word	0xffffffff


	//   ....[2]....
        /*0034*/ 	.word	0xffffffff


	//   ....[3]....
        /*0038*/ 	.word	0xffffffff


	//----- nvinfo : EIATTR_COOP_GROUP_INSTR_OFFSETS
	.align		4
.L_22:
        /*003c*/ 	.byte	0x04, 0x28
        /*003e*/ 	.short	(.L_24 - .L_23)


	//   ....[0]....
.L_23:
        /*0040*/ 	.word	0x00000070


	//   ....[1]....
        /*0044*/ 	.word	0x00000080


	//   ....[2]....
        /*0048*/ 	.word	0x00000140


	//   ....[3]....
        /*004c*/ 	.word	0x000006c0


	//----- nvinfo : EIATTR_MBARRIER_INSTR_OFFSETS
	.align		4
.L_24:
        /*0050*/ 	.byte	0x04, 0x39
        /*0052*/ 	.short	(.L_26 - .L_25)


	//   ....[0]....
.L_25:
        /*0054*/ 	.word	0x000002f0
        /*0058*/ 	.word	0x000000ff
        /*005c*/ 	.word	0x00032000
        /*0060*/ 	.short	0x0100
        /*0062*/ 	.byte	0x08
	.zero		1


	//   ....[1]....
        /*0064*/ 	.word	0x00000300
        /*0068*/ 	.word	0x000000ff
        /*006c*/ 	.word	0x00032028
        /*0070*/ 	.short	0x0100
        /*0072*/ 	.byte	0x08
	.zero		1


	//   ....[2]....
        /*0074*/ 	.word	0x00000310
        /*0078*/ 	.word	0x000000ff
        /*007c*/ 	.word	0x00032008
        /*0080*/ 	.short	0x0100
        /*0082*/ 	.byte	0x08
	.zero		1


	//   ....[3]....
        /*0084*/ 	.word	0x00000320
        /*0088*/ 	.word	0x000000ff
        /*008c*/ 	.word	0x00032030
        /*0090*/ 	.short	0x0100
        /*0092*/ 	.byte	0x08
	.zero		1


	//   ....[4]....
        /*0094*/ 	.word	0x00000330
        /*0098*/ 	.word	0x000000ff
        /*009c*/ 	.word	0x00032010
        /*00a0*/ 	.short	0x0100
        /*00a2*/ 	.byte	0x08
	.zero		1


	//   ....[5]....
        /*00a4*/ 	.word	0x00000340
        /*00a8*/ 	.word	0x000000ff
        /*00ac*/ 	.word	0x00032038
        /*00b0*/ 	.short	0x0100
        /*00b2*/ 	.byte	0x08
	.zero		1


	//   ....[6]....
        /*00b4*/ 	.word	0x00000350
        /*00b8*/ 	.word	0x000000ff
        /*00bc*/ 	.word	0x00032018
        /*00c0*/ 	.short	0x0100
        /*00c2*/ 	.byte	0x08
	.zero		1


	//   ....[7]....
        /*00c4*/ 	.word	0x00000360
        /*00c8*/ 	.word	0x000000ff
        /*00cc*/ 	.word	0x00032040
        /*00d0*/ 	.short	0x0100
        /*00d2*/ 	.byte	0x08
	.zero		1


	//   ....[8]....
        /*00d4*/ 	.word	0x00000370
        /*00d8*/ 	.word	0x000000ff
        /*00dc*/ 	.word	0x00032020
        /*00e0*/ 	.short	0x0100
        /*00e2*/ 	.byte	0x08
	.zero		1


	//   ....[9]....
        /*00e4*/ 	.word	0x00000380
        /*00e8*/ 	.word	0x000000ff
        /*00ec*/ 	.word	0x00032048
        /*00f0*/ 	.short	0x0100
        /*00f2*/ 	.byte	0x08
	.zero		1


	//   ....[10]....
        /*00f4*/ 	.word	0x000012a0
        /*00f8*/ 	.word	0x0000000a
        /*00fc*/ 	.word	0x00032000
        /*0100*/ 	.short	0x010a
        /*0102*/ 	.byte	0x3f
	.zero		1


	//   ....[11]....
        /*0104*/ 	.word	0x00001900
        /*0108*/ 	.word	0x0000000c
        /*010c*/ 	.word	0x00032000
        /*0110*/ 	.short	0x010a
        /*0112*/ 	.byte	0x3f
	.zero		1


	//   ....[12]....
        /*0114*/ 	.word	0x00001e50
        /*0118*/ 	.word	0x0000000c
        /*011c*/ 	.word	0x00000000
        /*0120*/ 	.short	0x0101
        /*0122*/ 	.byte	0x3f
	.zero		1


	//   ....[13]....
        /*0124*/ 	.word	0x000020a0
        /*0128*/ 	.word	0x0000000a
        /*012c*/ 	.word	0x00000000
        /*0130*/ 	.short	0x0101
        /*0132*/ 	.byte	0x3f
	.zero		1


	//   ....[14]....
        /*0134*/ 	.word	0x0000cc40
        /*0138*/ 	.word	0x00000009
        /*013c*/ 	.word	0x00032028
        /*0140*/ 	.short	0x010a
        /*0142*/ 	.byte	0x3f
	.zero		1


	//   ....[15]....
        /*0144*/ 	.word	0x0000d330
        /*0148*/ 	.word	0x00000002
        /*014c*/ 	.word	0x00000000
        /*0150*/ 	.short	0x010a
        /*0152*/ 	.byte	0x3f
	.zero		1


	//   ....[16]....
        /*0154*/ 	.word	0x0000d3e0
        /*0158*/ 	.word	0x00000000
        /*015c*/ 	.word	0x00000000
        /*0160*/ 	.short	0x010a
        /*0162*/ 	.byte	0x3f
	.zero		1


	//   ....[17]....
        /*0164*/ 	.word	0x0000d490
        /*0168*/ 	.word	0x00000000
        /*016c*/ 	.word	0x00000000
        /*0170*/ 	.short	0x010a
        /*0172*/ 	.byte	0x3f
	.zero		1


	//   ....[18]....
        /*0174*/ 	.word	0x0000d540
        /*0178*/ 	.word	0x00000000
        /*017c*/ 	.word	0x00000000
        /*0180*/ 	.short	0x010a
        /*0182*/ 	.byte	0x3f
	.zero		1


	//   ....[19]....
        /*0184*/ 	.word	0x0000d5f0
        /*0188*/ 	.word	0x00000008
        /*018c*/ 	.word	0x00000000
        /*0190*/ 	.short	0x010a
        /*0192*/ 	.byte	0x3f
	.zero		1


	//----- nvinfo : EIATTR_NUM_MBARRIERS
	.align		4
.L_26:
        /*0194*/ 	.byte	0x03, 0x38
        /*0196*/ 	.short	0x000a


	//----- nvinfo : EIATTR_EXIT_INSTR_OFFSETS
	.align		4
        /*0198*/ 	.byte	0x04, 0x1c
        /*019a*/ 	.short	(.L_28 - .L_27)


	//   ....[0]....
.L_27:
        /*019c*/ 	.word	0x00000dd0


	//   ....[1]....
        /*01a0*/ 	.word	0x000022f0


	//   ....[2]....
        /*01a4*/ 	.word	0x000023f0


	//   ....[3]....
        /*01a8*/ 	.word	0x000097a0


	//   ....[4]....
        /*01ac*/ 	.word	0x000097e0


	//   ....[5]....
        /*01b0*/ 	.word	0x0000c9f0


	//   ....[6]....
        /*01b4*/ 	.word	0x0000ca30


	//   ....[7]....
        /*01b8*/ 	.word	0x0000ca50


	//   ....[8]....
        /*01bc*/ 	.word	0x0000d220


	//   ....[9]....
        /*01c0*/ 	.word	0x0000d620


	//----- nvinfo : EIATTR_MAX_THREADS
	.align		4
.L_28:
        /*01c4*/ 	.byte	0x04, 0x05
        /*01c6*/ 	.short	(.L_30 - .L_29)
.L_29:
        /*01c8*/ 	.word	0x00000100
        /*01cc*/ 	.word	0x00000001
        /*01d0*/ 	.word	0x00000001


	//----- nvinfo : EIATTR_CRS_STACK_SIZE
	.align		4
.L_30:
        /*01d4*/ 	.byte	0x04, 0x1e
        /*01d6*/ 	.short	(.L_32 - .L_31)
.L_31:
        /*01d8*/ 	.word	0x00000000


	//----- nvinfo : EIATTR_CBANK_PARAM_SIZE
	.align		4
.L_32:
        /*01dc*/ 	.byte	0x03, 0x19
        /*01de*/ 	.short	0x03f0


	//----- nvinfo : EIATTR_PARAM_CBANK
	.align		4
        /*01e0*/ 	.byte	0x04, 0x0a
        /*01e2*/ 	.short	(.L_34 - .L_33)
	.align		4
.L_33:
        /*01e4*/ 	.word	index@(.nv.constant0._ZN7cutlass13device_kernelINS_4conv6kernel13ConvUniversalINS1_16ConvProblemShapeILNS1_8OperatorE2ELi2EEENS1_10collective14CollectiveConvINS1_46MainloopSm90TmaGmmaWarpSpecializedImplicitGemmILS5_2ELi5ELi2EN4cute5tupleIJNSA_1CILi2EEENSC_ILi1EEESE_EEENS1_36KernelImplicitTmaWarpSpecializedSm90ELi1EEENSB_IJNSC_ILi256EEENSB_IJNSC_ILi64EEEEEESK_EEENS_10bfloat16_tESM_NSA_8TiledMMAINSA_8MMA_AtomIJNSA_4SM904GMMA27MMA_64x64x16_F32BF16BF16_SSILNSQ_5MajorE1ELSS_1ELNSQ_7ScaleInE1ELST_1EEEEEENSA_6LayoutINSB_IJSE_SE_SE_EEENSB_IJNSC_ILi0EEESY_SY_EEEEENSB_IJNSA_10UnderscoreES11_S11_EEEEENS7_6detail26Sm90ImplicitGemmTileTraitsINSA_13SM90_TMA_LOADENSA_14ComposedLayoutINSA_7SwizzleILi3ELi4ELi3EEENSA_18smem_ptr_flag_bitsILi16EEENSW_INSB_IJNSB_IJSJ_NSC_ILi4EEEEEENSB_IJNSC_ILi8EEES1E_EEENSB_IJSE_NSC_ILi5EEEEEEEEENSB_IJNSB_IJSE_NSC_ILi4096EEEEEENSB_IJSJ_NSC_ILi512EEEEEENSB_IJSY_NSC_ILi16384EEEEEEEEEEEEEvEENS15_INSA_30SM90_TMA_LOAD_IM2COL_MULTICASTENS17_IS19_S1B_NSW_INSB_IJNSB_IJSJ_SE_EEES1F_S1H_EEENSB_IJNSB_IJSE_SY_EEES1M_NSB_IJSY_S1J_EEEEEEEEEEvEEEENS_8epilogue10collective6detail29Sm90TmaWarpSpecializedAdapterINS24_15DefaultEpilogueISM_NSB_IJlNSB_IJSE_llEEESY_EEES29_NS23_6thread17LinearCombinationISM_Li1EffLNS2A_9ScaleType4KindE0ELNS_15FloatRoundStyleE2ESM_EENS_4gemm15EpilogueDefaultEEEEEvvEEEEvNT_6ParamsE)
        /*01e8*/ 	.short	0x0210
        /*01ea*/ 	.short	0x03f0


	//----- nvinfo : EIATTR_SW_WAR
	.align		4
.L_34:
        /*01ec*/ 	.byte	0x04, 0x36
        /*01ee*/ 	.short	(.L_36 - .L_35)
.L_35:
        /*01f0*/ 	.word	0x00000008
.L_36:


//--------------------- .nv.callgraph             --------------------------
	.section	.nv.callgraph,"",@"SHT_CUDA_CALLGRAPH"
	.align	4
	.sectionentsize	8
	.align		4
        /*0000*/ 	.word	0x00000000
	.align		4
        /*0004*/ 	.word	0xffffffff
	.align		4
        /*0008*/ 	.word	0x00000000
	.align		4
        /*000c*/ 	.word	0xfffffffe
	.align		4
        /*0010*/ 	.word	0x00000000
	.align		4
        /*0014*/ 	.word	0xfffffffd
	.align		4
        /*0018*/ 	.word	0x00000000
	.align		4
        /*001c*/ 	.word	0xfffffffc


//--------------------- .nv.constant4             --------------------------
	.section	.nv.constant4,"a",@progbits
	.align	8
	.align		8
.nv.constant4:
        /*0000*/ 	.dword	_ZN39_INTERNAL_697960c9_4_k_cu_309da986_29464cuda3std3__45__cpo5beginE
	.align		8
        /*0008*/ 	.dword	_ZN39_INTERNAL_697960c9_4_k_cu_309da986_29464cuda3std3__45__cpo3endE
	.align		8
        /*0010*/ 	.dword	_ZN39_INTERNAL_697960c9_4_k_cu_309da986_29464cuda3std3__45__cpo6cbeginE
	.align		8
        /*0018*/ 	.dword	_ZN39_INTERNAL_697960c9_4_k_cu_309da986_29464cuda3std3__45__cpo4cendE
	.align		8
        /*0020*/ 	.dword	_ZN39_INTERNAL_697960c9_4_k_cu_309da986_29464cuda3std3__441_GLOBAL__N__697960c9_4_k_cu_309da986_29466ignoreE
	.align		8
        /*0028*/ 	.dword	_ZN39_INTERNAL_697960c9_4_k_cu_309da986_29464cuda3std3__419piecewise_constructE
	.align		8
        /*0030*/ 	.dword	_ZN39_INTERNAL_697960c9_4_k_cu_309da986_29464cuda3std3__48in_placeE
	.align		8
        /*0038*/ 	.dword	_ZN39_INTERNAL_697960c9_4_k_cu_309da986_29464cuda3std6ranges3__45__cpo4swapE
	.align		8
        /*0040*/ 	.dword	_ZN39_INTERNAL_697960c9_4_k_cu_309da986_29464cuda3std6ranges3__45__cpo9iter_moveE
	.align		8
        /*0048*/ 	.dword	_ZN39_INTERNAL_697960c9_4_k_cu_309da986_29464cute7productE
	.align		8
        /*0050*/ 	.dword	_ZN39_INTERNAL_697960c9_4_k_cu_309da986_29464cute1_E


//--------------------- .text._ZN7cutlass13device_kernelINS_4conv6kernel13ConvUniversalINS1_16ConvProblemShapeILNS1_8OperatorE2ELi2EEENS1_10collective14CollectiveConvINS1_46MainloopSm90TmaGmmaWarpSpecializedImplicitGemmILS5_2ELi5ELi2EN4cute5tupleIJNSA_1CILi2EEENSC_ILi1EEESE_EEENS1_36KernelImplicitTmaWarpSpecializedSm90ELi1EEENSB_IJNSC_ILi256EEENSB_IJNSC_ILi64EEEEEESK_EEENS_10bfloat16_tESM_NSA_8TiledMMAINSA_8MMA_AtomIJNSA_4SM904GMMA27MMA_64x64x16_F32BF16BF16_SSILNSQ_5MajorE1ELSS_1ELNSQ_7ScaleInE1ELST_1EEEEEENSA_6LayoutINSB_IJSE_SE_SE_EEENSB_IJNSC_ILi0EEESY_SY_EEEEENSB_IJNSA_10UnderscoreES11_S11_EEEEENS7_6detail26Sm90ImplicitGemmTileTraitsINSA_13SM90_TMA_LOADENSA_14ComposedLayoutINSA_7SwizzleILi3ELi4ELi3EEENSA_18smem_ptr_flag_bitsILi16EEENSW_INSB_IJNSB_IJSJ_NSC_ILi4EEEEEENSB_IJNSC_ILi8EEES1E_EEENSB_IJSE_NSC_ILi5EEEEEEEEENSB_IJNSB_IJSE_NSC_ILi4096EEEEEENSB_IJSJ_NSC_ILi512EEEEEENSB_IJSY_NSC_ILi16384EEEEEEEEEEEEEvEENS15_INSA_30SM90_TMA_LOAD_IM2COL_MULTICASTENS17_IS19_S1B_NSW_INSB_IJNSB_IJSJ_SE_EEES1F_S1H_EEENSB_IJNSB_IJSE_SY_EEES1M_NSB_IJSY_S1J_EEEEEEEEEEvEEEENS_8epilogue10collective6detail29Sm90TmaWarpSpecializedAdapterINS24_15DefaultEpilogueISM_NSB_IJlNSB_IJSE_llEEESY_EEES29_NS23_6thread17LinearCombinationISM_Li1EffLNS2A_9ScaleType4KindE0ELNS_15FloatRoundStyleE2ESM_EENS_4gemm15EpilogueDefaultEEEEEvvEEEEvNT_6ParamsE --------------------------
	.section	.text._ZN7cutlass13device_kernelINS_4conv6kernel13ConvUniversalINS1_16ConvProblemShapeILNS1_8OperatorE2ELi2EEENS1_10collective14CollectiveConvINS1_46MainloopSm90TmaGmmaWarpSpecializedImplicitGemmILS5_2ELi5ELi2EN4cute5tupleIJNSA_1CILi2EEENSC_ILi1EEESE_EEENS1_36KernelImplicitTmaWarpSpecializedSm90ELi1EEENSB_IJNSC_ILi256EEENSB_IJNSC_ILi64EEEEEESK_EEENS_10bfloat16_tESM_NSA_8TiledMMAINSA_8MMA_AtomIJNSA_4SM904GMMA27MMA_64x64x16_F32BF16BF16_SSILNSQ_5MajorE1ELSS_1ELNSQ_7ScaleInE1ELST_1EEEEEENSA_6LayoutINSB_IJSE_SE_SE_EEENSB_IJNSC_ILi0EEESY_SY_EEEEENSB_IJNSA_10UnderscoreES11_S11_EEEEENS7_6detail26Sm90ImplicitGemmTileTraitsINSA_13SM90_TMA_LOADENSA_14ComposedLayoutINSA_7SwizzleILi3ELi4ELi3EEENSA_18smem_ptr_flag_bitsILi16EEENSW_INSB_IJNSB_IJSJ_NSC_ILi4EEEEEENSB_IJNSC_ILi8EEES1E_EEENSB_IJSE_NSC_ILi5EEEEEEEEENSB_IJNSB_IJSE_NSC_ILi4096EEEEEENSB_IJSJ_NSC_ILi512EEEEEENSB_IJSY_NSC_ILi16384EEEEEEEEEEEEEvEENS15_INSA_30SM90_TMA_LOAD_IM2COL_MULTICASTENS17_IS19_S1B_NSW_INSB_IJNSB_IJSJ_SE_EEES1F_S1H_EEENSB_IJNSB_IJSE_SY_EEES1M_NSB_IJSY_S1J_EEEEEEEEEEvEEEENS_8epilogue10collective6detail29Sm90TmaWarpSpecializedAdapterINS24_15DefaultEpilogueISM_NSB_IJlNSB_IJSE_llEEESY_EEES29_NS23_6thread17LinearCombinationISM_Li1EffLNS2A_9ScaleType4KindE0ELNS_15FloatRoundStyleE2ESM_EENS_4gemm15EpilogueDefaultEEEEEvvEEEEvNT_6ParamsE,"ax",@progbits
	.align	128
.text._ZN7cutlass13device_kernelINS_4conv6kernel13ConvUniversalINS1_16ConvProblemShapeILNS1_8OperatorE2ELi2EEENS1_10collective14CollectiveConvINS1_46MainloopSm90TmaGmmaWarpSpecializedImplicitGemmILS5_2ELi5ELi2EN4cute5tupleIJNSA_1CILi2EEENSC_ILi1EEESE_EEENS1_36KernelImplicitTmaWarpSpecializedSm90ELi1EEENSB_IJNSC_ILi256EEENSB_IJNSC_ILi64EEEEEESK_EEENS_10bfloat16_tESM_NSA_8TiledMMAINSA_8MMA_AtomIJNSA_4SM904GMMA27MMA_64x64x16_F32BF16BF16_SSILNSQ_5MajorE1ELSS_1ELNSQ_7ScaleInE1ELST_1EEEEEENSA_6LayoutINSB_IJSE_SE_SE_EEENSB_IJNSC_ILi0EEESY_SY_EEEEENSB_IJNSA_10UnderscoreES11_S11_EEEEENS7_6detail26Sm90ImplicitGemmTileTraitsINSA_13SM90_TMA_LOADENSA_14ComposedLayoutINSA_7SwizzleILi3ELi4ELi3EEENSA_18smem_ptr_flag_bitsILi16EEENSW_INSB_IJNSB_IJSJ_NSC_ILi4EEEEEENSB_IJNSC_ILi8EEES1E_EEENSB_IJSE_NSC_ILi5EEEEEEEEENSB_IJNSB_IJSE_NSC_ILi4096EEEEEENSB_IJSJ_NSC_ILi512EEEEEENSB_IJSY_NSC_ILi16384EEEEEEEEEEEEEvEENS15_INSA_30SM90_TMA_LOAD_IM2COL_MULTICASTENS17_IS19_S1B_NSW_INSB_IJNSB_IJSJ_SE_EEES1F_S1H_EEENSB_IJNSB_IJSE_SY_EEES1M_NSB_IJSY_S1J_EEEEEEEEEEvEEEENS_8epilogue10collective6detail29Sm90TmaWarpSpecializedAdapterINS24_15DefaultEpilogueISM_NSB_IJlNSB_IJSE_llEEESY_EEES29_NS23_6thread17LinearCombinationISM_Li1EffLNS2A_9ScaleType4KindE0ELNS_15FloatRoundStyleE2ESM_EENS_4gemm15EpilogueDefaultEEEEEvvEEEEvNT_6ParamsE:
        .type           _ZN7cutlass13device_kernelINS_4conv6kernel13ConvUniversalINS1_16ConvProblemShapeILNS1_8OperatorE2ELi2EEENS1_10collective14CollectiveConvINS1_46MainloopSm90TmaGmmaWarpSpecializedImplicitGemmILS5_2ELi5ELi2EN4cute5tupleIJNSA_1CILi2EEENSC_ILi1EEESE_EEENS1_36KernelImplicitTmaWarpSpecializedSm90ELi1EEENSB_IJNSC_ILi256EEENSB_IJNSC_ILi64EEEEEESK_EEENS_10bfloat16_tESM_NSA_8TiledMMAINSA_8MMA_AtomIJNSA_4SM904GMMA27MMA_64x64x16_F32BF16BF16_SSILNSQ_5MajorE1ELSS_1ELNSQ_7ScaleInE1ELST_1EEEEEENSA_6LayoutINSB_IJSE_SE_SE_EEENSB_IJNSC_ILi0EEESY_SY_EEEEENSB_IJNSA_10UnderscoreES11_S11_EEEEENS7_6detail26Sm90ImplicitGemmTileTraitsINSA_13SM90_TMA_LOADENSA_14ComposedLayoutINSA_7SwizzleILi3ELi4ELi3EEENSA_18smem_ptr_flag_bitsILi16EEENSW_INSB_IJNSB_IJSJ_NSC_ILi4EEEEEENSB_IJNSC_ILi8EEES1E_EEENSB_IJSE_NSC_ILi5EEEEEEEEENSB_IJNSB_IJSE_NSC_ILi4096EEEEEENSB_IJSJ_NSC_ILi512EEEEEENSB_IJSY_NSC_ILi16384EEEEEEEEEEEEEvEENS15_INSA_30SM90_TMA_LOAD_IM2COL_MULTICASTENS17_IS19_S1B_NSW_INSB_IJNSB_IJSJ_SE_EEES1F_S1H_EEENSB_IJNSB_IJSE_SY_EEES1M_NSB_IJSY_S1J_EEEEEEEEEEvEEEENS_8epilogue10collective6detail29Sm90TmaWarpSpecializedAdapterINS24_15DefaultEpilogueISM_NSB_IJlNSB_IJSE_llEEESY_EEES29_NS23_6thread17LinearCombinationISM_Li1EffLNS2A_9ScaleType4KindE0ELNS_15FloatRoundStyleE2ESM_EENS_4gemm15EpilogueDefaultEEEEEvvEEEEvNT_6ParamsE,@function
        .size           _ZN7cutlass13device_kernelINS_4conv6kernel13ConvUniversalINS1_16ConvProblemShapeILNS1_8OperatorE2ELi2EEENS1_10collective14CollectiveConvINS1_46MainloopSm90TmaGmmaWarpSpecializedImplicitGemmILS5_2ELi5ELi2EN4cute5tupleIJNSA_1CILi2EEENSC_ILi1EEESE_EEENS1_36KernelImplicitTmaWarpSpecializedSm90ELi1EEENSB_IJNSC_ILi256EEENSB_IJNSC_ILi64EEEEEESK_EEENS_10bfloat16_tESM_NSA_8TiledMMAINSA_8MMA_AtomIJNSA_4SM904GMMA27MMA_64x64x16_F32BF16BF16_SSILNSQ_5MajorE1ELSS_1ELNSQ_7ScaleInE1ELST_1EEEEEENSA_6LayoutINSB_IJSE_SE_SE_EEENSB_IJNSC_ILi0EEESY_SY_EEEEENSB_IJNSA_10UnderscoreES11_S11_EEEEENS7_6detail26Sm90ImplicitGemmTileTraitsINSA_13SM90_TMA_LOADENSA_14ComposedLayoutINSA_7SwizzleILi3ELi4ELi3EEENSA_18smem_ptr_flag_bitsILi16EEENSW_INSB_IJNSB_IJSJ_NSC_ILi4EEEEEENSB_IJNSC_ILi8EEES1E_EEENSB_IJSE_NSC_ILi5EEEEEEEEENSB_IJNSB_IJSE_NSC_ILi4096EEEEEENSB_IJSJ_NSC_ILi512EEEEEENSB_IJSY_NSC_ILi16384EEEEEEEEEEEEEvEENS15_INSA_30SM90_TMA_LOAD_IM2COL_MULTICASTENS17_IS19_S1B_NSW_INSB_IJNSB_IJSJ_SE_EEES1F_S1H_EEENSB_IJNSB_IJSE_SY_EEES1M_NSB_IJSY_S1J_EEEEEEEEEEvEEEENS_8epilogue10collective6detail29Sm90TmaWarpSpecializedAdapterINS24_15DefaultEpilogueISM_NSB_IJlNSB_IJSE_llEEESY_EEES29_NS23_6thread17LinearCombinationISM_Li1EffLNS2A_9ScaleType4KindE0ELNS_15FloatRoundStyleE2ESM_EENS_4gemm15EpilogueDefaultEEEEEvvEEEEvNT_6ParamsE,(.L_x_260 - _ZN7cutlass13device_kernelINS_4conv6kernel13ConvUniversalINS1_16ConvProblemShapeILNS1_8OperatorE2ELi2EEENS1_10collective14CollectiveConvINS1_46MainloopSm90TmaGmmaWarpSpecializedImplicitGemmILS5_2ELi5ELi2EN4cute5tupleIJNSA_1CILi2EEENSC_ILi1EEESE_EEENS1_36KernelImplicitTmaWarpSpecializedSm90ELi1EEENSB_IJNSC_ILi256EEENSB_IJNSC_ILi64EEEEEESK_EEENS_10bfloat16_tESM_NSA_8TiledMMAINSA_8MMA_AtomIJNSA_4SM904GMMA27MMA_64x64x16_F32BF16BF16_SSILNSQ_5MajorE1ELSS_1ELNSQ_7ScaleInE1ELST_1EEEEEENSA_6LayoutINSB_IJSE_SE_SE_EEENSB_IJNSC_ILi0EEESY_SY_EEEEENSB_IJNSA_10UnderscoreES11_S11_EEEEENS7_6detail26Sm90ImplicitGemmTileTraitsINSA_13SM90_TMA_LOADENSA_14ComposedLayoutINSA_7SwizzleILi3ELi4ELi3EEENSA_18smem_ptr_flag_bitsILi16EEENSW_INSB_IJNSB_IJSJ_NSC_ILi4EEEEEENSB_IJNSC_ILi8EEES1E_EEENSB_IJSE_NSC_ILi5EEEEEEEEENSB_IJNSB_IJSE_NSC_ILi4096EEEEEENSB_IJSJ_NSC_ILi512EEEEEENSB_IJSY_NSC_ILi16384EEEEEEEEEEEEEvEENS15_INSA_30SM90_TMA_LOAD_IM2COL_MULTICASTENS17_IS19_S1B_NSW_INSB_IJNSB_IJSJ_SE_EEES1F_S1H_EEENSB_IJNSB_IJSE_SY_EEES1M_NSB_IJSY_S1J_EEEEEEEEEEvEEEENS_8epilogue10collective6detail29Sm90TmaWarpSpecializedAdapterINS24_15DefaultEpilogueISM_NSB_IJlNSB_IJSE_llEEESY_EEES29_NS23_6thread17LinearCombinationISM_Li1EffLNS2A_9ScaleType4KindE0ELNS_15FloatRoundStyleE2ESM_EENS_4gemm15EpilogueDefaultEEEEEvvEEEEvNT_6ParamsE)
        .other          _ZN7cutlass13device_kernelINS_4conv6kernel13ConvUniversalINS1_16ConvProblemShapeILNS1_8OperatorE2ELi2EEENS1_10collective14CollectiveConvINS1_46MainloopSm90TmaGmmaWarpSpecializedImplicitGemmILS5_2ELi5ELi2EN4cute5tupleIJNSA_1CILi2EEENSC_ILi1EEESE_EEENS1_36KernelImplicitTmaWarpSpecializedSm90ELi1EEENSB_IJNSC_ILi256EEENSB_IJNSC_ILi64EEEEEESK_EEENS_10bfloat16_tESM_NSA_8TiledMMAINSA_8MMA_AtomIJNSA_4SM904GMMA27MMA_64x64x16_F32BF16BF16_SSILNSQ_5MajorE1ELSS_1ELNSQ_7ScaleInE1ELST_1EEEEEENSA_6LayoutINSB_IJSE_SE_SE_EEENSB_IJNSC_ILi0EEESY_SY_EEEEENSB_IJNSA_10UnderscoreES11_S11_EEEEENS7_6detail26Sm90ImplicitGemmTileTraitsINSA_13SM90_TMA_LOADENSA_14ComposedLayoutINSA_7SwizzleILi3ELi4ELi3EEENSA_18smem_ptr_flag_bitsILi16EEENSW_INSB_IJNSB_IJSJ_NSC_ILi4EEEEEENSB_IJNSC_ILi8EEES1E_EEENSB_IJSE_NSC_ILi5EEEEEEEEENSB_IJNSB_IJSE_NSC_ILi4096EEEEEENSB_IJSJ_NSC_ILi512EEEEEENSB_IJSY_NSC_ILi16384EEEEEEEEEEEEEvEENS15_INSA_30SM90_TMA_LOAD_IM2COL_MULTICASTENS17_IS19_S1B_NSW_INSB_IJNSB_IJSJ_SE_EEES1F_S1H_EEENSB_IJNSB_IJSE_SY_EEES1M_NSB_IJSY_S1J_EEEEEEEEEEvEEEENS_8epilogue10collective6detail29Sm90TmaWarpSpecializedAdapterINS24_15DefaultEpilogueISM_NSB_IJlNSB_IJSE_llEEESY_EEES29_NS23_6thread17LinearCombinationISM_Li1EffLNS2A_9ScaleType4KindE0ELNS_15FloatRoundStyleE2ESM_EENS_4gemm15EpilogueDefaultEEEEEvvEEEEvNT_6ParamsE,@"STO_CUDA_ENTRY STV_DEFAULT"
_ZN7cutlass13device_kernelINS_4conv6kernel13ConvUniversalINS1_16ConvProblemShapeILNS1_8OperatorE2ELi2EEENS1_10collective14CollectiveConvINS1_46MainloopSm90TmaGmmaWarpSpecializedImplicitGemmILS5_2ELi5ELi2EN4cute5tupleIJNSA_1CILi2EEENSC_ILi1EEESE_EEENS1_36KernelImplicitTmaWarpSpecializedSm90ELi1EEENSB_IJNSC_ILi256EEENSB_IJNSC_ILi64EEEEEESK_EEENS_10bfloat16_tESM_NSA_8TiledMMAINSA_8MMA_AtomIJNSA_4SM904GMMA27MMA_64x64x16_F32BF16BF16_SSILNSQ_5MajorE1ELSS_1ELNSQ_7ScaleInE1ELST_1EEEEEENSA_6LayoutINSB_IJSE_SE_SE_EEENSB_IJNSC_ILi0EEESY_SY_EEEEENSB_IJNSA_10UnderscoreES11_S11_EEEEENS7_6detail26Sm90ImplicitGemmTileTraitsINSA_13SM90_TMA_LOADENSA_14ComposedLayoutINSA_7SwizzleILi3ELi4ELi3EEENSA_18smem_ptr_flag_bitsILi16EEENSW_INSB_IJNSB_IJSJ_NSC_ILi4EEEEEENSB_IJNSC_ILi8EEES1E_EEENSB_IJSE_NSC_ILi5EEEEEEEEENSB_IJNSB_IJSE_NSC_ILi4096EEEEEENSB_IJSJ_NSC_ILi512EEEEEENSB_IJSY_NSC_ILi16384EEEEEEEEEEEEEvEENS15_INSA_30SM90_TMA_LOAD_IM2COL_MULTICASTENS17_IS19_S1B_NSW_INSB_IJNSB_IJSJ_SE_EEES1F_S1H_EEENSB_IJNSB_IJSE_SY_EEES1M_NSB_IJSY_S1J_EEEEEEEEEEvEEEENS_8epilogue10collective6detail29Sm90TmaWarpSpecializedAdapterINS24_15DefaultEpilogueISM_NSB_IJlNSB_IJSE_llEEESY_EEES29_NS23_6thread17LinearCombinationISM_Li1EffLNS2A_9ScaleType4KindE0ELNS_15FloatRoundStyleE2ESM_EENS_4gemm15EpilogueDefaultEEEEEvvEEEEvNT_6ParamsE:
[----:B------:R-:W-:Y:S01]  /*0000*/  LDC R1, c[0x0][0x28] ;  /* 0x00000a00ff017b82 */ /* 0x000fe20000000800 */
[----:B------:R-:W0:Y:S01]  /*0010*/  S2R R13, SR_TID.X ;  /* 0x00000000000d7919 */ /* 0x000e220000002100 */
[----:B------:R-:W-:Y:S01]  /*0020*/  ELECT P0, URZ, PT ;  /* 0x00000000003f782f */ /* 0x000fe20003800000 */
[----:B------:R-:W-:Y:S01]  /*0030*/  BSSY B0, `(.L_x_0) ;  /* 0x0000010000007945 */ /* 0x000fe20003800000 */
[----:B------:R-:W1:Y:S01]  /*0040*/  S2R R14, SR_CTAID.X ;  /* 0x00000000000e7919 */ /* 0x000e620000002500 */
[--C-:B0-----:R-:W-:Y:S02]  /*0050*/  SHF.R.U32.HI R0, RZ, 0x5, R13.reuse ;  /* 0x00000005ff007819 */ /* 0x101fe4000001160d */
[----:B------:R-:W-:-:S03]  /*0060*/  SHF.R.U32.HI R3, RZ, 0x7, R13 ;  /* 0x00000007ff037819 */ /* 0x000fc6000001160d */
[----:B------:R-:W0:Y:S04]  /*0070*/  SHFL.IDX PT, R2, R0, RZ, 0x1f ;  /* 0x00001fff00027589 */ /* 0x000e2800000e0000 */
[----:B------:R2:W3:Y:S01]  /*0080*/  SHFL.IDX PT, R11, R3, RZ, 0x1f ;  /* 0x00001fff030b7589 */ /* 0x0004e200000e0000 */
[----:B0-----:R-:W-:-:S13]  /*0090*/  ISETP.NE.OR P0, PT, R2, RZ, !P0 ;  /* 0x000000ff0200720c */ /* 0x001fda0004705670 */
[----:B-123--:R-:W-:Y:S05]  /*00a0*/  @P0 BRA `(.L_x_1) ;  /* 0x0000000000200947 */ /* 0x00efea0003800000 */
[----:B------:R-:W-:Y:S02]  /*00b0*/  ULDC.64 UR4, c[0x0][0x198] ;  /* 0x0000660000047ab9 */ /* 0x000fe40000000a00 */
[----:B------:R-:W-:Y:S02]  /*00c0*/  UIADD3 UR6, UP0, UR4, 0xf0, URZ ;  /* 0x000000f004067890 */ /* 0x000fe4000ff1e03f */
[----:B------:R-:W-:Y:S02]  /*00d0*/  UIADD3 UR4, UP1, UR4, 0x1f0, URZ ;  /* 0x000001f004047890 */ /* 0x000fe4000ff3e03f */
[----:B------:R-:W-:Y:S02]  /*00e0*/  UIADD3.X UR7, URZ, UR5, URZ, UP0, !UPT ;  /* 0x000000053f077290 */ /* 0x000fe400087fe43f */
[----:B------:R-:W-:-:S07]  /*00f0*/  UIADD3.X UR5, URZ, UR5, URZ, UP1, !UPT ;  /* 0x000000053f057290 */ /* 0x000fce0008ffe43f */
[----:B------:R0:W-:Y:S02]  /*0100*/  UTMACCTL.PF [UR6] ;  /* 0x00000000060079b9 */ /* 0x0001e40008040000 */
[----:B------:R0:W-:Y:S02]  /*0110*/  UTMACCTL.PF [UR4] ;  /* 0x00000000040079b9 */ /* 0x0001e40008040000 */
[----:B0-----:R-:W-:Y:S01]  /*0120*/  NOP ;  /* 0x0000000000007918 */ /* 0x001fe20000000000 */
.L_x_1:
[----:B------:R-:W-:Y:S05]  /*0130*/  BSYNC B0 ;  /* 0x0000000000007941 */ /* 0x000fea0003800000 */
.L_x_0:
[----:B------:R-:W0:Y:S01]  /*0140*/  SHFL.IDX PT, R0, R0, RZ, 0x1f ;  /* 0x00001fff00007589 */ /* 0x000e2200000e0000 */
[----:B------:R-:W-:Y:S02]  /*0150*/  SHF.R.S32.HI R4, RZ, 0x1f, R13 ;  /* 0x0000001fff047819 */ /* 0x000fe4000001140d */
[----:B------:R-:W-:Y:S01]  /*0160*/  I2FP.F32.U32 R6, R14 ;  /* 0x0000000e00067245 */ /* 0x000fe20000201000 */
[----:B------:R-:W1:Y:S01]  /*0170*/  S2R R16, SR_CTAID.Y ;  /* 0x0000000000107919 */ /* 0x000e620000002600 */
[----:B------:R-:W-:-:S04]  /*0180*/  LEA.HI R4, R4, R13, RZ, 0x7 ;  /* 0x0000000d04047211 */ /* 0x000fc800078f38ff */
[----:B------:R-:W-:-:S05]  /*0190*/  LOP3.LUT R4, R4, 0xffffff80, RZ, 0xc0, !PT ;  /* 0xffffff8004047812 */ /* 0x000fca00078ec0ff */
[----:B------:R-:W-:-:S05]  /*01a0*/  IMAD.IADD R18, R13, 0x1, -R4 ;  /* 0x000000010d127824 */ /* 0x000fca00078e0a04 */
[----:B------:R-:W-:-:S04]  /*01b0*/  SHF.R.S32.HI R3, RZ, 0x1f, R18 ;  /* 0x0000001fff037819 */ /* 0x000fc80000011412 */
[----:B------:R-:W-:Y:S02]  /*01c0*/  LEA.HI R3, R3, R18, RZ, 0x3 ;  /* 0x0000001203037211 */ /* 0x000fe400078f18ff */
[----:B0-----:R-:W-:Y:S02]  /*01d0*/  ISETP.NE.AND P0, PT, R0, RZ, PT ;  /* 0x000000ff0000720c */ /* 0x001fe40003f05270 */
[--C-:B------:R-:W-:Y:S02]  /*01e0*/  SHF.R.S32.HI R4, RZ, 0x3, R3.reuse ;  /* 0x00000003ff047819 */ /* 0x100fe40000011403 */
[----:B------:R-:W-:Y:S02]  /*01f0*/  SHF.R.S32.HI R3, RZ, 0x1f, R3 ;  /* 0x0000001fff037819 */ /* 0x000fe40000011403 */
[----:B------:R-:W-:-:S07]  /*0200*/  SHF.R.S32.HI R5, RZ, 0x1f, R0 ;  /* 0x0000001fff057819 */ /* 0x000fce0000011400 */
[----:B-1----:R-:W-:Y:S05]  /*0210*/  @P0 BRA `(.L_x_2) ;  /* 0x0000000000600947 */ /* 0x002fea0003800000 */
[----:B------:R-:W0:Y:S01]  /*0220*/  S2UR UR8, SR_CgaCtaId ;  /* 0x00000000000879c3 */ /* 0x000e220000008800 */
[----:B------:R-:W-:Y:S01]  /*0230*/  UMOV UR4, 0x400 ;  /* 0x0000040000047882 */ /* 0x000fe20000000000 */
[----:B------:R-:W-:Y:S01]  /*0240*/  UMOV UR5, 0x1 ;  /* 0x0000000100057882 */ /* 0x000fe20000000000 */
[----:B------:R-:W-:Y:S01]  /*0250*/  UMOV UR6, 0x2 ;  /* 0x0000000200067882 */ /* 0x000fe20000000000 */
[----:B------:R-:W-:Y:S01]  /*0260*/  ELECT P0, URZ, PT ;  /* 0x00000000003f782f */ /* 0x000fe20003800000 */
[----:B------:R-:W-:-:S04]  /*0270*/  UIADD3 UR6, -UR6, 0x100000, URZ ;  /* 0x0010000006067890 */ /* 0x000fc8000fffe13f */
[----:B------:R-:W-:Y:S02]  /*0280*/  USHF.L.U32 UR7, UR6, 0xb, URZ ;  /* 0x0000000b06077899 */ /* 0x000fe4000800063f */
[----:B------:R-:W-:Y:S02]  /*0290*/  USHF.L.U32 UR6, UR6, 0x1, URZ ;  /* 0x0000000106067899 */ /* 0x000fe4000800063f */
[----:B0-----:R-:W-:Y:S02]  /*02a0*/  ULEA UR8, UR8, UR4, 0x18 ;  /* 0x0000000408087291 */ /* 0x001fe4000f8ec03f */
[----:B------:R-:W-:-:S04]  /*02b0*/  UIADD3 UR4, -UR5, 0x100000, URZ ;  /* 0x0010000005047890 */ /* 0x000fc8000fffe13f */
[----:B------:R-:W-:Y:S02]  /*02c0*/  USHF.L.U32 UR5, UR4, 0xb, URZ ;  /* 0x0000000b04057899 */ /* 0x000fe4000800063f */
[----:B------:R-:W-:Y:S01]  /*02d0*/  USHF.L.U32 UR4, UR4, 0x1, URZ ;  /* 0x0000000104047899 */ /* 0x000fe2000800063f */
[----:B------:R-:W0:Y:S11]  /*02e0*/  FENCE.VIEW.ASYNC.S ;  /* 0x00000000000073c6 */ /* 0x000e360000000000 */
[----:B0-----:R0:W1:Y:S01]  /*02f0*/  SYNCS.EXCH.64 URZ, [UR8+0x32000], UR4 ;  /* 0x03200004083f75b2 */ /* 0x0010620008000100 */
[----:B------:R0:W2:Y:S01]  /*0300*/  SYNCS.EXCH.64 URZ, [UR8+0x32028], UR6 ;  /* 0x03202806083f75b2 */ /* 0x0000a20008000100 */
[----:B------:R0:W3:Y:S01]  /*0310*/  SYNCS.EXCH.64 URZ, [UR8+0x32008], UR4 ;  /* 0x03200804083f75b2 */ /* 0x0000e20008000100 */
[----:B------:R0:W4:Y:S01]  /*0320*/  SYNCS.EXCH.64 URZ, [UR8+0x32030], UR6 ;  /* 0x03203006083f75b2 */ /* 0x0001220008000100 */
[----:B------:R0:W0:Y:S01]  /*0330*/  SYNCS.EXCH.64 URZ, [UR8+0x32010], UR4 ;  /* 0x03201004083f75b2 */ /* 0x0000220008000100 */
[----:B------:R0:W0:Y:S01]  /*0340*/  SYNCS.EXCH.64 URZ, [UR8+0x32038], UR6 ;  /* 0x03203806083f75b2 */ /* 0x0000220008000100 */
[----:B------:R0:W0:Y:S01]  /*0350*/  SYNCS.EXCH.64 URZ, [UR8+0x32018], UR4 ;  /* 0x03201804083f75b2 */ /* 0x0000220008000100 */
[----:B------:R0:W0:Y:S01]  /*0360*/  SYNCS.EXCH.64 URZ, [UR8+0x32040], UR6 ;  /* 0x03204006083f75b2 */ /* 0x0000220008000100 */
[----:B------:R0:W0:Y:S01]  /*0370*/  SYNCS.EXCH.64 URZ, [UR8+0x32020], UR4 ;  /* 0x03202004083f75b2 */ /* 0x0000220008000100 */
[----:B------:R0:W0:Y:S01]  /*0380*/  SYNCS.EXCH.64 URZ, [UR8+0x32048], UR6 ;  /* 0x03204806083f75b2 */ /* 0x0000220008000100 */
[----:B------:R-:W-:Y:S01]  /*0390*/  NOP ;  /* 0x0000000000007918 */ /* 0x000fe20000000000 */
.L_x_2:
[----:B0-----:R-:W-:Y:S01]  /*03a0*/  ULDC UR4, c[0x0][0x150] ;  /* 0x0000540000047ab9 */ /* 0x001fe20000000800 */
[----:B------:R-:W-:Y:S01]  /*03b0*/  LEA.HI R3, R3, R4, RZ, 0x2 ;  /* 0x0000000403037211 */ /* 0x000fe200078f10ff */
[----:B------:R-:W-:Y:S01]  /*03c0*/  FMUL R6, R6, UR4 ;  /* 0x0000000406067c20 */ /* 0x000fe20008400000 */
[----:B------:R-:W-:Y:S01]  /*03d0*/  LEA.HI R5, R5, R0, RZ, 0x2 ;  /* 0x0000000005057211 */ /* 0x000fe200078f10ff */
[----:B------:R-:W-:Y:S01]  /*03e0*/  ULDC UR4, c[0x0][0x154] ;  /* 0x0000550000047ab9 */ /* 0x000fe20000000800 */
[----:B------:R-:W-:Y:S01]  /*03f0*/  LOP3.LUT R3, R3, 0xfffffffc, RZ, 0xc0, !PT ;  /* 0xfffffffc03037812 */ /* 0x000fe200078ec0ff */
[----:B------:R-:W0:Y:S01]  /*0400*/  LDC R8, c[0x0][0x140] ;  /* 0x00005000ff087b82 */ /* 0x000e220000000800 */
[----:B------:R-:W-:Y:S01]  /*0410*/  LOP3.LUT R5, R5, 0x3ffffffc, RZ, 0xc0, !PT ;  /* 0x3ffffffc05057812 */ /* 0x000fe200078ec0ff */
[----:B------:R-:W5:Y:S01]  /*0420*/  F2I.U32.TRUNC.NTZ R6, R6 ;  /* 0x0000000600067305 */ /* 0x000f62000020f000 */
[----:B------:R-:W-:Y:S01]  /*0430*/  LOP3.LUT P0, RZ, R18, 0x7, RZ, 0xc0, !PT ;  /* 0x0000000712ff7812 */ /* 0x000fe2000780c0ff */
[----:B------:R-:W-:Y:S01]  /*0440*/  IMAD.IADD R3, R4, 0x1, -R3 ;  /* 0x0000000104037824 */ /* 0x000fe200078e0a03 */
[----:B------:R-:W-:Y:S01]  /*0450*/  ISETP.NE.AND P3, PT, R11, 0x1, PT ;  /* 0x000000010b00780c */ /* 0x000fe20003f65270 */
[----:B------:R-:W-:Y:S01]  /*0460*/  IMAD.IADD R0, R0, 0x1, -R5 ;  /* 0x0000000100007824 */ /* 0x000fe200078e0a05 */
[----:B------:R-:W-:Y:S01]  /*0470*/  I2FP.F32.U32 R5, R16 ;  /* 0x0000001000057245 */ /* 0x000fe20000201000 */
[----:B------:R-:W-:Y:S01]  /*0480*/  NOP ;  /* 0x0000000000007918 */ /* 0x000fe20000000000 */
[----:B------:R-:W-:Y:S01]  /*0490*/  NOP ;  /* 0x0000000000007918 */ /* 0x000fe20000000000 */
[----:B------:R-:W-:-:S02]  /*04a0*/  IMAD R4, R0, 0x4, R3 ;  /* 0x0000000400047824 */ /* 0x000fc400078e0203 */
[----:B------:R-:W-:Y:S01]  /*04b0*/  FMUL R7, R5, UR4 ;  /* 0x0000000405077c20 */ /* 0x000fe20008400000 */
[----:B------:R-:W-:Y:S02]  /*04c0*/  ULDC UR4, c[0x0][0x144] ;  /* 0x0000510000047ab9 */ /* 0x000fe40000000800 */
[----:B------:R-:W-:Y:S01]  /*04d0*/  LEA.HI R0, R4, R4, RZ, 0x1 ;  /* 0x0000000404007211 */ /* 0x000fe200078f08ff */
[----:B-----5:R-:W-:Y:S02]  /*04e0*/  IMAD.MOV R5, RZ, RZ, -R6 ;  /* 0x000000ffff057224 */ /* 0x020fe400078e0a06 */
[----:B------:R-:W5:Y:S01]  /*04f0*/  F2I.U32.TRUNC.NTZ R7, R7 ;  /* 0x0000000700077305 */ /* 0x000f62000020f000 */
[----:B------:R-:W-:Y:S01]  /*0500*/  LOP3.LUT R3, R0, 0xfffffffe, RZ, 0xc0, !PT ;  /* 0xfffffffe00037812 */ /* 0x000fe200078ec0ff */
[----:B------:R-:W-:Y:S02]  /*0510*/  IMAD.MOV.U32 R6, RZ, RZ, 0x1 ;  /* 0x00000001ff067424 */ /* 0x000fe400078e00ff */
[----:B------:R-:W-:Y:S01]  /*0520*/  IMAD R0, R5, UR4, R14 ;  /* 0x0000000405007c24 */ /* 0x000fe2000f8e020e */
[----:B------:R-:W-:Y:S01]  /*0530*/  ULDC UR4, c[0x0][0x148] ;  /* 0x0000520000047ab9 */ /* 0x000fe20000000800 */
[----:B------:R-:W-:Y:S01]  /*0540*/  IMAD.IADD R3, R4, 0x1, -R3 ;  /* 0x0000000104037824 */ /* 0x000fe200078e0a03 */
[----:B0-----:R-:W-:Y:S01]  /*0550*/  ISETP.EQ.U32.AND P1, PT, R8, 0x1, PT ;  /* 0x000000010800780c */ /* 0x001fe20003f22070 */
[----:B------:R-:W-:-:S03]  /*0560*/  IMAD.SHL.U32 R5, R4, 0x4, RZ ;  /* 0x0000000404057824 */ /* 0x000fc600078e00ff */
[----:B------:R-:W-:Y:S02]  /*0570*/  ISETP.NE.AND P4, PT, R3, R0, PT ;  /* 0x000000000300720c */ /* 0x000fe40003f85270 */
[----:B------:R-:W-:Y:S01]  /*0580*/  SHF.R.S32.HI R3, RZ, 0x1f, R2 ;  /* 0x0000001fff037819 */ /* 0x000fe20000011402 */
[----:B-----5:R-:W-:-:S03]  /*0590*/  IMAD.MOV R9, RZ, RZ, -R7 ;  /* 0x000000ffff097224 */ /* 0x020fc600078e0a07 */
[----:B------:R-:W-:Y:S02]  /*05a0*/  LEA.HI R0, R3, R2, RZ, 0x2 ;  /* 0x0000000203007211 */ /* 0x000fe400078f10ff */
[----:B------:R-:W-:Y:S01]  /*05b0*/  LOP3.LUT R3, R4, 0xc, R5, 0x78, !PT ;  /* 0x0000000c04037812 */ /* 0x000fe200078e7805 */
[----:B------:R-:W-:Y:S01]  /*05c0*/  IMAD R7, R9, UR4, R16 ;  /* 0x0000000409077c24 */ /* 0x000fe2000f8e0210 */
[----:B------:R-:W-:Y:S02]  /*05d0*/  LOP3.LUT R5, R0, 0xfffffffc, RZ, 0xc0, !PT ;  /* 0xfffffffc00057812 */ /* 0x000fe400078ec0ff */
[C---:B------:R-:W-:Y:S02]  /*05e0*/  ISETP.LT.U32.AND P0, PT, R3.reuse, 0x2, !P0 ;  /* 0x000000020300780c */ /* 0x040fe40004701070 */
[----:B------:R-:W-:Y:S01]  /*05f0*/  @P4 LEA.HI R0, R3, R3, RZ, 0x1 ;  /* 0x0000000303004211 */ /* 0x000fe200078f08ff */
[----:B------:R-:W-:-:S03]  /*0600*/  IMAD.IADD R10, R2, 0x1, -R5 ;  /* 0x00000001020a7824 */ /* 0x000fc600078e0a05 */
[----:B------:R-:W-:Y:S02]  /*0610*/  @P4 SHF.R.S32.HI R0, RZ, 0x1, R0 ;  /* 0x00000001ff004819 */ /* 0x000fe40000011400 */
[----:B------:R-:W-:Y:S02]  /*0620*/  LOP3.LUT P2, RZ, R11, R10, RZ, 0xfc, !PT ;  /* 0x0000000a0bff7212 */ /* 0x000fe4000784fcff */
[----:B------:R-:W-:Y:S02]  /*0630*/  @P4 ISETP.NE.AND P5, PT, R0, R7, PT ;  /* 0x000000070000420c */ /* 0x000fe40003fa5270 */
[----:B------:R-:W-:Y:S02]  /*0640*/  SEL R5, RZ, 0x1, P2 ;  /* 0x00000001ff057807 */ /* 0x000fe40001000000 */
[----:B------:R-:W-:Y:S02]  /*0650*/  SEL R7, RZ, 0x1, !P0 ;  /* 0x00000001ff077807 */ /* 0x000fe40004000000 */
[----:B------:R-:W-:-:S02]  /*0660*/  @P4 SEL R6, RZ, 0x1, P5 ;  /* 0x00000001ff064807 */ /* 0x000fc40002800000 */
[----:B------:R-:W-:Y:S02]  /*0670*/  SEL R5, R5, 0x2, P3 ;  /* 0x0000000205057807 */ /* 0x000fe40001800000 */
[----:B------:R-:W-:Y:S01]  /*0680*/  LOP3.LUT R6, R6, R7, RZ, 0xc0, !PT ;  /* 0x0000000706067212 */ /* 0x000fe200078ec0ff */
[----:B------:R-:W-:Y:S06]  /*0690*/  @!P1 BRA `(.L_x_3) ;  /* 0x0000000000089947 */ /* 0x000fec0003800000 */
[----:B-1234-:R-:W-:Y:S01]  /*06a0*/  UCGABAR_ARV ;  /* 0x00000000000079c7 */ /* 0x01efe20008000000 */
[----:B------:R-:W-:Y:S05]  /*06b0*/  BRA `(.L_x_4) ;  /* 0x0000000000047947 */ /* 0x000fea0003800000 */
.L_x_3:
[----:B-1234-:R-:W-:Y:S01]  /*06c0*/  NOP ;  /* 0x0000000000007918 */ /* 0x01efe20000000000 */
.L_x_4:
[----:B------:R-:W-:Y:S01]  /*06d0*/  ULDC.64 UR4, c[0x0][0x598] ;  /* 0x0001660000047ab9 */ /* 0x000fe20000000a00 */
[----:B------:R-:W-:Y:S01]  /*06e0*/  ULDC.64 UR12, c[0x0][0x208] ;  /* 0x00008200000c7ab9 */ /* 0x000fe20000000a00 */
[----:B------:R-:W-:-:S04]  /*06f0*/  ISETP.NE.U32.AND P0, PT, RZ, UR4, PT ;  /* 0x00000004ff007c0c */ /* 0x000fc8000bf05070 */
[----:B------:R-:W-:-:S13]  /*0700*/  ISETP.NE.AND.EX P0, PT, RZ, UR5, PT, P0 ;  /* 0x00000005ff007c0c */ /* 0x000fda000bf05300 */
[----:B------:R-:W-:Y:S05]  /*0710*/  @!P0 BRA `(.L_x_5) ;  /* 0x00000000001c8947 */ /* 0x000fea0003800000 */
[----:B------:R-:W0:Y:S02]  /*0720*/  LDC.64 R8, c[0x0][0x598] ;  /* 0x00016600ff087b82 */ /* 0x000e240000000a00 */
[----:B0-----:R-:W2:Y:S02]  /*0730*/  LDG.E.64 R8, desc[UR12][R8.64] ;  /* 0x0000000c08087981 */ /* 0x001ea4000c1e1b00 */
[----:B--2---:R-:W-:-:S04]  /*0740*/  ISETP.NE.U32.AND P0, PT, R8, RZ, PT ;  /* 0x000000ff0800720c */ /* 0x004fc80003f05070 */
[----:B------:R-:W-:-:S13]  /*0750*/  ISETP.NE.AND.EX P0, PT, R9, RZ, PT, P0 ;  /* 0x000000ff0900720c */ /* 0x000fda0003f05300 */
[----:B------:R-:W-:Y:S05]  /*0760*/  @!P0 BRA `(.L_x_5) ;  /* 0x0000000000088947 */ /* 0x000fea0003800000 */
[----:B------:R0:W5:Y:S01]  /*0770*/  LD.E R0, desc[UR12][R8.64] ;  /* 0x0000000c08007980 */ /* 0x000162000c101900 */
[----:B------:R-:W-:Y:S05]  /*0780*/  BRA `(.L_x_6) ;  /* 0x0000000000207947 */ /* 0x000fea0003800000 */
.L_x_5:
[----:B------:R-:W-:Y:S02]  /*0790*/  ULDC.64 UR4, c[0x0][0x588] ;  /* 0x0001620000047ab9 */ /* 0x000fe40000000a00 */
[----:B------:R-:W-:-:S04]  /*07a0*/  ISETP.NE.U32.AND P0, PT, RZ, UR4, PT ;  /* 0x00000004ff007c0c */ /* 0x000fc8000bf05070 */
[----:B------:R-:W-:-:S13]  /*07b0*/  ISETP.NE.AND.EX P0, PT, RZ, UR5, PT, P0 ;  /* 0x00000005ff007c0c */ /* 0x000fda000bf05300 */
[----:B------:R-:W-:Y:S05]  /*07c0*/  @!P0 BRA `(.L_x_7) ;  /* 0x00000000000c8947 */ /* 0x000fea0003800000 */
[----:B------:R-:W0:Y:S02]  /*07d0*/  LDC.64 R8, c[0x0][0x588] ;  /* 0x00016200ff087b82 */ /* 0x000e240000000a00 */
[----:B0-----:R1:W5:Y:S01]  /*07e0*/  LDG.E R0, desc[UR12][R8.64] ;  /* 0x0000000c08007981 */ /* 0x001362000c1e1900 */
[----:B------:R-:W-:Y:S05]  /*07f0*/  BRA `(.L_x_6) ;  /* 0x0000000000047947 */ /* 0x000fea0003800000 */
.L_x_7:
[----:B------:R-:W2:Y:S02]  /*0800*/  LDC R0, c[0x0][0x580] ;  /* 0x00016000ff007b82 */ /* 0x000ea40000000800 */
.L_x_6:
[----:B------:R-:W-:Y:S02]  /*0810*/  ULDC.64 UR4, c[0x0][0x5a0] ;  /* 0x0001680000047ab9 */ /* 0x000fe40000000a00 */
[----:B------:R-:W-:-:S04]  /*0820*/  ISETP.NE.U32.AND P0, PT, RZ, UR4, PT ;  /* 0x00000004ff007c0c */ /* 0x000fc8000bf05070 */
[----:B------:R-:W-:-:S13]  /*0830*/  ISETP.NE.AND.EX P0, PT, RZ, UR5, PT, P0 ;  /* 0x00000005ff007c0c */ /* 0x000fda000bf05300 */
[----:B------:R-:W-:Y:S05]  /*0840*/  @!P0 BRA `(.L_x_8) ;  /* 0x00000000001c8947 */ /* 0x000fea0003800000 */
[----:B01----:R-:W0:Y:S02]  /*0850*/  LDC.64 R8, c[0x0][0x5a0] ;  /* 0x00016800ff087b82 */ /* 0x003e240000000a00 */
[----:B0-----:R-:W3:Y:S02]  /*0860*/  LDG.E.64 R8, desc[UR12][R8.64] ;  /* 0x0000000c08087981 */ /* 0x001ee4000c1e1b00 */
[----:B---3--:R-:W-:-:S04]  /*0870*/  ISETP.NE.U32.AND P0, PT, R8, RZ, PT ;  /* 0x000000ff0800720c */ /* 0x008fc80003f05070 */
[----:B------:R-:W-:-:S13]  /*0880*/  ISETP.NE.AND.EX P0, PT, R9, RZ, PT, P0 ;  /* 0x000000ff0900720c */ /* 0x000fda0003f05300 */
[----:B------:R-:W-:Y:S05]  /*0890*/  @!P0 BRA `(.L_x_8) ;  /* 0x0000000000088947 */ /* 0x000fea0003800000 */
[----:B------:R0:W5:Y:S01]  /*08a0*/  LD.E R2, desc[UR12][R8.64] ;  /* 0x0000000c08027980 */ /* 0x000162000c101900 */
[----:B------:R-:W-:Y:S05]  /*08b0*/  BRA `(.L_x_9) ;  /* 0x0000000000207947 */ /* 0x000fea0003800000 */
.L_x_8:
[----:B------:R-:W-:Y:S02]  /*08c0*/  ULDC.64 UR4, c[0x0][0x590] ;  /* 0x0001640000047ab9 */ /* 0x000fe40000000a00 */
[----:B------:R-:W-:-:S04]  /*08d0*/  ISETP.NE.U32.AND P0, PT, RZ, UR4, PT ;  /* 0x00000004ff007c0c */ /* 0x000fc8000bf05070 */
[----:B------:R-:W-:-:S13]  /*08e0*/  ISETP.NE.AND.EX P0, PT, RZ, UR5, PT, P0 ;  /* 0x00000005ff007c0c */ /* 0x000fda000bf05300 */
[----:B------:R-:W-:Y:S05]  /*08f0*/  @!P0 BRA `(.L_x_10) ;  /* 0x00000000000c8947 */ /* 0x000fea0003800000 */
[----:B01----:R-:W0:Y:S02]  /*0900*/  LDC.64 R8, c[0x0][0x590] ;  /* 0x00016400ff087b82 */ /* 0x003e240000000a00 */
[----:B0-----:R1:W5:Y:S01]  /*0910*/  LDG.E R2, desc[UR12][R8.64] ;  /* 0x0000000c08027981 */ /* 0x001362000c1e1900 */
[----:B------:R-:W-:Y:S05]  /*0920*/  BRA `(.L_x_9) ;  /* 0x0000000000047947 */ /* 0x000fea0003800000 */
.L_x_10:
[----:B------:R-:W3:Y:S02]  /*0930*/  LDC R2, c[0x0][0x584] ;  /* 0x00016100ff027b82 */ /* 0x000ee40000000800 */
.L_x_9:
[----:B------:R-:W4:Y:S01]  /*0940*/  LDC R4, c[0x0][0x4c0] ;  /* 0x00013000ff047b82 */ /* 0x000f220000000800 */
[----:B------:R-:W-:-:S07]  /*0950*/  IABS R20, R16 ;  /* 0x0000001000147213 */ /* 0x000fce0000000000 */
[----:B------:R-:W2:Y:S01]  /*0960*/  LDC R157, c[0x0][0x4c4] ;  /* 0x00013100ff9d7b82 */ /* 0x000ea20000000800 */
[----:B----4-:R-:W-:-:S05]  /*0970*/  VIADD R4, R4, 0x3f ;  /* 0x0000003f04047836 */ /* 0x010fca0000000000 */
[----:B------:R-:W-:Y:S02]  /*0980*/  SHF.R.S32.HI R7, RZ, 0x1f, R4 ;  /* 0x0000001fff077819 */ /* 0x000fe40000011404 */
[----:B--2---:R-:W-:Y:S02]  /*0990*/  IABS R19, R157 ;  /* 0x0000009d00137213 */ /* 0x004fe40000000000 */
[----:B------:R-:W-:-:S04]  /*09a0*/  LEA.HI R7, R7, R4, RZ, 0x6 ;  /* 0x0000000407077211 */ /* 0x000fc800078f30ff */
[----:B------:R-:W-:-:S04]  /*09b0*/  SHF.R.S32.HI R7, RZ, 0x6, R7 ;  /* 0x00000006ff077819 */ /* 0x000fc80000011407 */
[-C--:B------:R-:W-:Y:S02]  /*09c0*/  IABS R15, R7.reuse ;  /* 0x00000007000f7213 */ /* 0x080fe40000000000 */
[----:B------:R-:W-:Y:S02]  /*09d0*/  IABS R21, R7 ;  /* 0x0000000700157213 */ /* 0x000fe40000000000 */
[----:B------:R-:W2:Y:S08]  /*09e0*/  I2F.RP R4, R15 ;  /* 0x0000000f00047306 */ /* 0x000eb00000209400 */
[----:B--2---:R-:W0:Y:S02]  /*09f0*/  MUFU.RCP R4, R4 ;  /* 0x0000000400047308 */ /* 0x004e240000001000 */
[----:B01----:R-:W-:-:S06]  /*0a00*/  VIADD R8, R4, 0xffffffe ;  /* 0x0ffffffe04087836 */ /* 0x003fcc0000000000 */
[----:B------:R0:W1:Y:S02]  /*0a10*/  F2I.FTZ.U32.TRUNC.NTZ R9, R8 ;  /* 0x0000000800097305 */ /* 0x000064000021f000 */
[----:B0-----:R-:W-:Y:S02]  /*0a20*/  IMAD.MOV.U32 R8, RZ, RZ, RZ ;  /* 0x000000ffff087224 */ /* 0x001fe400078e00ff */
[----:B-1----:R-:W-:-:S04]  /*0a30*/  IMAD.MOV R12, RZ, RZ, -R9 ;  /* 0x000000ffff0c7224 */ /* 0x002fc800078e0a09 */
[----:B------:R-:W-:Y:S02]  /*0a40*/  IMAD R17, R12, R15, RZ ;  /* 0x0000000f0c117224 */ /* 0x000fe400078e02ff */
[----:B------:R-:W0:Y:S02]  /*0a50*/  I2F.RP R12, R19 ;  /* 0x00000013000c7306 */ /* 0x000e240000209400 */
[----:B------:R-:W-:-:S04]  /*0a60*/  IMAD.HI.U32 R9, R9, R17, R8 ;  /* 0x0000001109097227 */ /* 0x000fc800078e0008 */
[----:B------:R-:W-:Y:S02]  /*0a70*/  IMAD.MOV.U32 R8, RZ, RZ, R20 ;  /* 0x000000ffff087224 */ /* 0x000fe400078e0014 */
[----:B------:R-:W-:Y:S02]  /*0a80*/  IMAD.MOV R17, RZ, RZ, -R21 ;  /* 0x000000ffff117224 */ /* 0x000fe400078e0a15 */
[----:B------:R-:W-:-:S04]  /*0a90*/  IMAD.HI.U32 R4, R9, R8, RZ ;  /* 0x0000000809047227 */ /* 0x000fc800078e00ff */
[----:B------:R-:W-:Y:S01]  /*0aa0*/  IMAD R8, R4, R17, R8 ;  /* 0x0000001104087224 */ /* 0x000fe200078e0208 */
[----:B0-----:R-:W0:Y:S04]  /*0ab0*/  MUFU.RCP R12, R12 ;  /* 0x0000000c000c7308 */ /* 0x001e280000001000 */
[----:B------:R-:W-:-:S13]  /*0ac0*/  ISETP.GT.U32.AND P2, PT, R15, R8, PT ;  /* 0x000000080f00720c */ /* 0x000fda0003f44070 */
[----:B------:R-:W-:Y:S02]  /*0ad0*/  @!P2 IMAD.IADD R8, R8, 0x1, -R15 ;  /* 0x000000010808a824 */ /* 0x000fe400078e0a0f */
[----:B0-----:R-:W-:Y:S02]  /*0ae0*/  VIADD R9, R12, 0xffffffe ;  /* 0x0ffffffe0c097836 */ /* 0x001fe40000000000 */
[----:B------:R-:W-:Y:S01]  /*0af0*/  @!P2 VIADD R4, R4, 0x1 ;  /* 0x000000010404a836 */ /* 0x000fe20000000000 */
[----:B------:R-:W-:Y:S02]  /*0b00*/  ISETP.GE.U32.AND P0, PT, R8, R15, PT ;  /* 0x0000000f0800720c */ /* 0x000fe40003f06070 */
[----:B------:R-:W-:Y:S01]  /*0b10*/  LOP3.LUT R8, R16, R7, RZ, 0x3c, !PT ;  /* 0x0000000710087212 */ /* 0x000fe200078e3cff */
[----:B------:R-:W0:Y:S01]  /*0b20*/  F2I.FTZ.U32.TRUNC.NTZ R9, R9 ;  /* 0x0000000900097305 */ /* 0x000e22000021f000 */
[----:B------:R-:W-:Y:S02]  /*0b30*/  ISETP.NE.AND P2, PT, R7, RZ, PT ;  /* 0x000000ff0700720c */ /* 0x000fe40003f45270 */
[----:B------:R-:W-:Y:S01]  /*0b40*/  ISETP.GE.AND P3, PT, R8, RZ, PT ;  /* 0x000000ff0800720c */ /* 0x000fe20003f66270 */
[----:B------:R-:W-:-:S06]  /*0b50*/  IMAD.MOV.U32 R8, RZ, RZ, RZ ;  /* 0x000000ffff087224 */ /* 0x000fcc00078e00ff */
[----:B------:R-:W-:-:S04]  /*0b60*/  @P0 VIADD R4, R4, 0x1 ;  /* 0x0000000104040836 */ /* 0x000fc80000000000 */
[----:B------:R-:W-:Y:S02]  /*0b70*/  IMAD.MOV.U32 R20, RZ, RZ, R4 ;  /* 0x000000ffff147224 */ /* 0x000fe400078e0004 */
[----:B0-----:R-:W-:Y:S02]  /*0b80*/  IMAD.MOV R4, RZ, RZ, -R9 ;  /* 0x000000ffff047224 */ /* 0x001fe400078e0a09 */
[----:B------:R-:W-:Y:S01]  /*0b90*/  @!P3 IMAD.MOV R20, RZ, RZ, -R20 ;  /* 0x000000ffff14b224 */ /* 0x000fe200078e0a14 */
[----:B------:R-:W-:Y:S01]  /*0ba0*/  @!P2 LOP3.LUT R20, RZ, R7, RZ, 0x33, !PT ;  /* 0x00000007ff14a212 */ /* 0x000fe200078e33ff */
[----:B------:R-:W-:-:S03]  /*0bb0*/  IMAD R15, R4, R19, RZ ;  /* 0x00000013040f7224 */ /* 0x000fc600078e02ff */
[----:B------:R-:W-:Y:S01]  /*0bc0*/  IABS R4, R20 ;  /* 0x0000001400047213 */ /* 0x000fe20000000000 */
[----:B------:R-:W-:-:S04]  /*0bd0*/  IMAD.HI.U32 R8, R9, R15, R8 ;  /* 0x0000000f09087227 */ /* 0x000fc800078e0008 */
[----:B------:R-:W-:-:S04]  /*0be0*/  IMAD.MOV.U32 R9, RZ, RZ, R4 ;  /* 0x000000ffff097224 */ /* 0x000fc800078e0004 */
[----:B------:R-:W-:-:S04]  /*0bf0*/  IMAD.HI.U32 R4, R8, R9, RZ ;  /* 0x0000000908047227 */ /* 0x000fc800078e00ff */
[----:B------:R-:W-:-:S04]  /*0c00*/  IMAD.MOV R8, RZ, RZ, -R4 ;  /* 0x000000ffff087224 */ /* 0x000fc800078e0a04 */
[----:B------:R-:W-:-:S05]  /*0c10*/  IMAD R8, R19, R8, R9 ;  /* 0x0000000813087224 */ /* 0x000fca00078e0209 */
[----:B------:R-:W-:-:S13]  /*0c20*/  ISETP.GT.U32.AND P2, PT, R19, R8, PT ;  /* 0x000000081300720c */ /* 0x000fda0003f44070 */
[----:B------:R-:W-:Y:S02]  /*0c30*/  @!P2 IMAD.IADD R8, R8, 0x1, -R19 ;  /* 0x000000010808a824 */ /* 0x000fe400078e0a13 */
[----:B------:R-:W-:Y:S01]  /*0c40*/  @!P2 VIADD R4, R4, 0x1 ;  /* 0x000000010404a836 */ /* 0x000fe20000000000 */
[----:B------:R-:W-:Y:S02]  /*0c50*/  ISETP.NE.AND P2, PT, R157, RZ, PT ;  /* 0x000000ff9d00720c */ /* 0x000fe40003f45270 */
[----:B------:R-:W-:Y:S02]  /*0c60*/  ISETP.GE.U32.AND P0, PT, R8, R19, PT ;  /* 0x000000130800720c */ /* 0x000fe40003f06070 */
[----:B------:R-:W-:-:S04]  /*0c70*/  LOP3.LUT R8, R20, R157, RZ, 0x3c, !PT ;  /* 0x0000009d14087212 */ /* 0x000fc800078e3cff */
[----:B------:R-:W-:Y:S01]  /*0c80*/  ISETP.GE.AND P3, PT, R8, RZ, PT ;  /* 0x000000ff0800720c */ /* 0x000fe20003f66270 */
[----:B------:R-:W-:-:S04]  /*0c90*/  IMAD.MOV R8, RZ, RZ, -R20 ;  /* 0x000000ffff087224 */ /* 0x000fc800078e0a14 */
[----:B------:R-:W-:Y:S02]  /*0ca0*/  IMAD R7, R7, R8, R16 ;  /* 0x0000000807077224 */ /* 0x000fe400078e0210 */
[----:B------:R-:W-:-:S06]  /*0cb0*/  @P0 VIADD R4, R4, 0x1 ;  /* 0x0000000104040836 */ /* 0x000fcc0000000000 */
[----:B------:R-:W-:Y:S01]  /*0cc0*/  @!P3 IMAD.MOV R4, RZ, RZ, -R4 ;  /* 0x000000ffff04b224 */ /* 0x000fe200078e0a04 */
[----:B------:R-:W-:-:S05]  /*0cd0*/  @!P2 LOP3.LUT R4, RZ, R157, RZ, 0x33, !PT ;  /* 0x0000009dff04a212 */ /* 0x000fca00078e33ff */
[----:B------:R-:W-:-:S04]  /*0ce0*/  IMAD.MOV R12, RZ, RZ, -R4 ;  /* 0x000000ffff0c7224 */ /* 0x000fc800078e0a04 */
[----:B------:R-:W-:Y:S01]  /*0cf0*/  IMAD R157, R157, R12, R20 ;  /* 0x0000000c9d9d7224 */ /* 0x000fe200078e0214 */
[----:B------:R-:W-:Y:S06]  /*0d00*/  @!P1 BRA `(.L_x_11) ;  /* 0x00000000000c9947 */ /* 0x000fec0003800000 */
[----:B------:R-:W-:Y:S01]  /*0d10*/  UCGABAR_WAIT ;  /* 0x0000000000007dc7 */ /* 0x000fe20008000000 */
[----:B------:R-:W-:Y:S01]  /*0d20*/  CCTL.IVALL ;  /* 0x00000000ff00798f */ /* 0x000fe20002000000 */
[----:B------:R-:W-:Y:S05]  /*0d30*/  BRA `(.L_x_12) ;  /* 0x0000000000047947 */ /* 0x000fea0003800000 */
.L_x_11:
[----:B------:R-:W-:Y:S06]  /*0d40*/  BAR.SYNC.DEFER_BLOCKING 0x0 ;  /* 0x0000000000007b1d */ /* 0x000fec0000010000 */
.L_x_12:
[----:B------:R-:W0:Y:S01]  /*0d50*/  LDC R12, c[0x0][0x290] ;  /* 0x0000a400ff0c7b82 */ /* 0x000e220000000800 */
[----:B------:R-:W-:Y:S01]  /*0d60*/  ISETP.NE.AND P0, PT, R11, RZ, PT ;  /* 0x000000ff0b00720c */ /* 0x000fe20003f05270 */
[----:B0-----:R-:W-:-:S05]  /*0d70*/  VIADD R8, R12, 0x3f ;  /* 0x0000003f0c087836 */ /* 0x001fca0000000000 */
[----:B------:R-:W-:-:S04]  /*0d80*/  SHF.R.S32.HI R9, RZ, 0x1f, R8 ;  /* 0x0000001fff097819 */ /* 0x000fc80000011408 */
[----:B------:R-:W-:-:S04]  /*0d90*/  LEA.HI R8, R9, R8, RZ, 0x6 ;  /* 0x0000000809087211 */ /* 0x000fc800078f30ff */
[----:B------:R-:W-:Y:S01]  /*0da0*/  SHF.R.S32.HI R8, RZ, 0x6, R8 ;  /* 0x00000006ff087819 */ /* 0x000fe20000011408 */
[----:B------:R-:W-:Y:S06]  /*0db0*/  @!P0 BRA `(.L_x_13) ;  /* 0x000000bc00208947 */ /* 0x000fec0003800000 */
[----:B------:R-:W-:-:S13]  /*0dc0*/  ISETP.NE.AND P0, PT, R11, 0x1, PT ;  /* 0x000000010b00780c */ /* 0x000fda0003f05270 */
[----:B------:R-:W-:Y:S05]  /*0dd0*/  @P0 EXIT ;  /* 0x000000000000094d */ /* 0x000fea0003800000 */
[----:B------:R-:W-:Y:S01]  /*0de0*/  ISETP.GE.AND P0, PT, R12, 0x1, PT ;  /* 0x000000010c00780c */ /* 0x000fe20003f06270 */
[----:B------:R-:W-:Y:S01]  /*0df0*/  UMOV UR4, URZ ;  /* 0x0000003f00047c82 */ /* 0x000fe20008000000 */
[----:B------:R-:W-:Y:S02]  /*0e00*/  CS2R R54, SRZ ;  /* 0x0000000000367805 */ /* 0x000fe4000001ff00 */
[----:B------:R-:W-:Y:S02]  /*0e10*/  CS2R R120, SRZ ;  /* 0x0000000000787805 */ /* 0x000fe4000001ff00 */
[----:B------:R-:W-:Y:S02]  /*0e20*/  CS2R R122, SRZ ;  /* 0x00000000007a7805 */ /* 0x000fe4000001ff00 */
[----:B------:R-:W-:Y:S02]  /*0e30*/  CS2R R124, SRZ ;  /* 0x00000000007c7805 */ /* 0x000fe4000001ff00 */
[----:B------:R-:W-:-:S02]  /*0e40*/  CS2R R126, SRZ ;  /* 0x00000000007e7805 */ /* 0x000fc4000001ff00 */
[----:B------:R-:W-:Y:S02]  /*0e50*/  CS2R R128, SRZ ;  /* 0x0000000000807805 */ /* 0x000fe4000001ff00 */
        /* <DEDUP_REMOVED lines=57> */
[----:B------:R-:W-:Y:S01]  /*11f0*/  CS2R R52, SRZ ;  /* 0x0000000000347805 */ /* 0x000fe2000001ff00 */
[----:B------:R-:W-:Y:S06]  /*1200*/  @!P0 BRA `(.L_x_14) ;  /* 0x0000000400608947 */ /* 0x000fec0003800000 */
[----:B------:R-:W-:-:S04]  /*1210*/  LOP3.LUT R9, R5, 0x1, RZ, 0xfc, !PT ;  /* 0x0000000105097812 */ /* 0x000fc800078efcff */
[----:B------:R-:W-:-:S13]  /*1220*/  ISETP.NE.AND P0, PT, R9, 0x3, PT ;  /* 0x000000030900780c */ /* 0x000fda0003f05270 */
[----:B------:R-:W-:Y:S05]  /*1230*/  @!P0 BRA `(.L_x_15) ;  /* 0x0000000000048947 */ /* 0x000fea0003800000 */
[----:B------:R-:W-:Y:S01]  /*1240*/  BPT.TRAP 0x1 ;  /* 0x000000040000795c */ /* 0x000fe20000300000 */
.L_x_15:
[----:B------:R-:W0:Y:S01]  /*1250*/  S2UR UR5, SR_CgaCtaId ;  /* 0x00000000000579c3 */ /* 0x000e220000008800 */
[----:B------:R-:W-:Y:S01]  /*1260*/  SHF.L.U32 R9, RZ, 0x1f, RZ ;  /* 0x0000001fff097819 */ /* 0x000fe200000006ff */
[----:B------:R-:W-:Y:S02]  /*1270*/  UMOV UR4, 0x400 ;  /* 0x0000040000047882 */ /* 0x000fe40000000000 */
[----:B0-----:R-:W-:-:S12]  /*1280*/  ULEA UR4, UR5, UR4, 0x18 ;  /* 0x0000000405047291 */ /* 0x001fd8000f8ec03f */
.L_x_16:
[----:B0-----:R-:W-:-:S04]  /*1290*/  IMAD.U32 R10, RZ, RZ, UR4 ;  /* 0x00000004ff0a7e24 */ /* 0x001fc8000f8e00ff */
[----:B------:R0:W1:Y:S03]  /*12a0*/  SYNCS.PHASECHK.TRANS64.TRYWAIT P0, [R10+URZ+0x32000], R9 ;  /* 0x032000090a0075a7 */ /* 0x000066000800017f */
[----:B-1----:R-:W-:Y:S05]  /*12b0*/  @!P0 NANOSLEEP.SYNCS 0x989680 ;  /* 0x009896800000895d */ /* 0x002fea0003900000 */
[----:B------:R-:W1:Y:S02]  /*12c0*/  @!P0 SYNCS.PHASECHK.TRANS64 P0, [R10+URZ+0x32000], R9 ;  /* 0x032000090a0085a7 */ /* 0x000e64000800007f */
[----:B-1----:R-:W-:Y:S05]  /*12d0*/  @!P0 BRA `(.L_x_16) ;  /* 0xfffffffc00ec8947 */ /* 0x002fea000383ffff */
[----:B------:R-:W-:Y:S01]  /*12e0*/  UIADD3 UR5, UR4, 0x28000, URZ ;  /* 0x0002800004057890 */ /* 0x000fe2000fffe03f */
[----:B------:R-:W-:Y:S01]  /*12f0*/  WARPGROUP.ARRIVE ;  /* 0x00000000000079c5 */ /* 0x000fe20000000000 */
[----:B------:R-:W-:Y:S02]  /*1300*/  USHF.R.U32.HI UR4, URZ, 0x4, UR4 ;  /* 0x000000043f047899 */ /* 0x000fe40008011604 */
[----:B------:R-:W-:Y:S02]  /*1310*/  USHF.R.U32.HI UR5, URZ, 0x4, UR5 ;  /* 0x000000043f057899 */ /* 0x000fe40008011605 */
[----:B------:R-:W-:Y:S02]  /*1320*/  ULOP3.LUT UR4, UR4, 0x3fff, URZ, 0xc0, !UPT ;  /* 0x00003fff04047892 */ /* 0x000fe4000f8ec03f */
[----:B------:R-:W-:Y:S02]  /*1330*/  ULOP3.LUT UR6, UR5, 0x3fff, URZ, 0xc0, !UPT ;  /* 0x00003fff05067892 */ /* 0x000fe4000f8ec03f */
[----:B------:R-:W-:-:S02]  /*1340*/  UIADD3 UR5, UR4, 0x200, URZ ;  /* 0x0000020004057890 */ /* 0x000fc4000fffe03f */
[----:B------:R-:W-:Y:S02]  /*1350*/  UIADD3 UR7, UR4, 0x400, URZ ;  /* 0x0000040004077890 */ /* 0x000fe4000fffe03f */
[----:B------:R-:W-:Y:S01]  /*1360*/  UMOV UR8, UR4 ;  /* 0x0000000400087c82 */ /* 0x000fe20008000000 */
[----:B------:R-:W-:Y:S01]  /*1370*/  UMOV UR9, 0x40000040 ;  /* 0x4000004000097882 */ /* 0x000fe20000000000 */
[----:B------:R-:W-:Y:S01]  /*1380*/  UMOV UR10, UR6 ;  /* 0x00000006000a7c82 */ /* 0x000fe20008000000 */
[----:B------:R-:W-:Y:S01]  /*1390*/  UMOV UR11, 0x40000040 ;  /* 0x40000040000b7882 */ /* 0x000fe20000000000 */
[----:B------:R-:W-:Y:S01]  /*13a0*/  UIADD3 UR14, UR4, 0x600, URZ ;  /* 0x00000600040e7890 */ /* 0x000fe2000fffe03f */
[----:B------:R-:W-:Y:S01]  /*13b0*/  HGMMA.64x64x16.F32.BF16 R120, gdesc[UR8].tnspA.tnspB, RZ, !UPT ;  /* 0x60e00000087879f0 */ /* 0x000fe2000c7018ff */
        /* <DEDUP_REMOVED lines=12> */
[----:B------:R-:W-:-:S02]  /*1480*/  UIADD3 UR8, UR4, 0x80, URZ ;  /* 0x0000008004087890 */ /* 0x000fc4000fffe03f */
[----:B------:R-:W-:Y:S01]  /*1490*/  UIADD3 UR10, UR6, 0x80, URZ ;  /* 0x00000080060a7890 */ /* 0x000fe2000fffe03f */
[----:B------:R-:W-:Y:S01]  /*14a0*/  UMOV UR9, 0x40000040 ;  /* 0x4000004000097882 */ /* 0x000fe20000000000 */
[----:B------:R-:W-:-:S07]  /*14b0*/  UMOV UR11, 0x40000040 ;  /* 0x40000040000b7882 */ /* 0x000fce0000000000 */
[----:B------:R-:W-:Y:S01]  /*14c0*/  HGMMA.64x64x16.F32.BF16 R120, gdesc[UR8].tnspA.tnspB, R120 ;  /* 0x60e00000087879f0 */ /* 0x000fe20008701878 */
[----:B------:R-:W-:Y:S01]  /*14d0*/  UMOV UR8, UR5 ;  /* 0x0000000500087c82 */ /* 0x000fe20008000000 */
[----:B------:R-:W-:Y:S01]  /*14e0*/  UMOV UR9, 0x40000040 ;  /* 0x4000004000097882 */ /* 0x000fe20000000000 */
[----:B------:R-:W-:Y:S01]  /*14f0*/  UIADD3 UR5, UR4, 0x300, URZ ;  /* 0x0000030004057890 */ /* 0x000fe2000fffe03f */
        /* <DEDUP_REMOVED lines=19> */
[----:B------:R-:W-:Y:S02]  /*1630*/  UMOV UR9, 0x40000040 ;  /* 0x4000004000097882 */ /* 0x000fe40000000000 */
[----:B------:R-:W-:Y:S01]  /*1640*/  HGMMA.64x64x16.F32.BF16 R56, gdesc[UR8].tnspA.tnspB, R56 ;  /* 0x60e00000083879f0 */ /* 0x000fe20008701838 */
[----:B------:R-:W-:Y:S01]  /*1650*/  UMOV UR8, UR14 ;  /* 0x0000000e00087c82 */ /* 0x000fe20008000000 */
[----:B------:R-:W-:-:S02]  /*1660*/  UMOV UR9, 0x40000040 ;  /* 0x4000004000097882 */ /* 0x000fc40000000000 */
[----:B------:R-:W-:Y:S01]  /*1670*/  HGMMA.64x64x16.F32.BF16 R24, gdesc[UR8].tnspA.tnspB, R24 ;  /* 0x60e00000081879f0 */ /* 0x000fe20008701818 */
[----:B------:R-:W-:Y:S02]  /*1680*/  UIADD3 UR8, UR4, 0x180, URZ ;  /* 0x0000018004087890 */ /* 0x000fe4000fffe03f */
[----:B------:R-:W-:Y:S02]  /*1690*/  UIADD3 UR10, UR6, 0x180, URZ ;  /* 0x00000180060a7890 */ /* 0x000fe4000fffe03f */
[----:B------:R-:W-:Y:S01]  /*16a0*/  UIADD3 UR6, UR4, 0x580, URZ ;  /* 0x0000058004067890 */ /* 0x000fe2000fffe03f */
[----:B------:R-:W-:Y:S01]  /*16b0*/  UMOV UR9, 0x40000040 ;  /* 0x4000004000097882 */ /* 0x000fe20000000000 */
[----:B------:R-:W-:Y:S01]  /*16c0*/  UMOV UR11, 0x40000040 ;  /* 0x40000040000b7882 */ /* 0x000fe20000000000 */
[----:B------:R-:W-:-:S04]  /*16d0*/  UIADD3 UR4, UR4, 0x780, URZ ;  /* 0x0000078004047890 */ /* 0x000fc8000fffe03f */
[----:B------:R-:W-:Y:S01]  /*16e0*/  HGMMA.64x64x16.F32.BF16 R120, gdesc[UR8].tnspA.tnspB, R120 ;  /* 0x60e00000087879f0 */ /* 0x000fe20008701878 */
[----:B------:R-:W-:Y:S01]  /*16f0*/  UMOV UR8, UR5 ;  /* 0x0000000500087c82 */ /* 0x000fe20008000000 */
[----:B------:R-:W-:Y:S02]  /*1700*/  UMOV UR9, 0x40000040 ;  /* 0x4000004000097882 */ /* 0x000fe40000000000 */
[----:B------:R-:W-:Y:S01]  /*1710*/  HGMMA.64x64x16.F32.BF16 R88, gdesc[UR8].tnspA.tnspB, R88 ;  /* 0x60e00000085879f0 */ /* 0x000fe20008701858 */
[----:B------:R-:W-:Y:S01]  /*1720*/  UMOV UR8, UR6 ;  /* 0x0000000600087c82 */ /* 0x000fe20008000000 */
[----:B------:R-:W-:Y:S02]  /*1730*/  UMOV UR9, 0x40000040 ;  /* 0x4000004000097882 */ /* 0x000fe40000000000 */
[----:B------:R-:W-:Y:S01]  /*1740*/  HGMMA.64x64x16.F32.BF16 R56, gdesc[UR8].tnspA.tnspB, R56 ;  /* 0x60e00000083879f0 */ /* 0x000fe20008701838 */
[----:B------:R-:W-:Y:S01]  /*1750*/  UMOV UR8, UR4 ;  /* 0x0000000400087c82 */ /* 0x000fe20008000000 */
[----:B------:R-:W-:Y:S01]  /*1760*/  UMOV UR9, 0x40000040 ;  /* 0x4000004000097882 */ /* 0x000fe20000000000 */
[----:B------:R-:W-:Y:S01]  /*1770*/  UMOV UR4, 0x1 ;  /* 0x0000000100047882 */ /* 0x000fe20000000000 */
[----:B------:R-:W-:Y:S04]  /*1780*/  HGMMA.64x64x16.F32.BF16 R24, gdesc[UR8].tnspA.tnspB, R24, gsb0 ;  /* 0x60e00000081879f0 */ /* 0x000fe80008001818 */
.L_x_14:
[----:B0-----:R-:W-:-:S05]  /*1790*/  VIMNMX R9, R8, 0x1, PT ;  /* 0x0000000108097848 */ /* 0x001fca0003fe0100 */
[----:B------:R-:W-:-:S05]  /*17a0*/  IMAD.IADD R10, R8, 0x1, -R9 ;  /* 0x00000001080a7824 */ /* 0x000fca00078e0a09 */
[----:B------:R-:W-:-:S13]  /*17b0*/  ISETP.GE.AND P0, PT, R10, 0x1, PT ;  /* 0x000000010a00780c */ /* 0x000fda0003f06270 */
[----:B------:R-:W-:Y:S05]  /*17c0*/  @!P0 BRA `(.L_x_17) ;  /* 0x0000000400e08947 */ /* 0x000fea0003800000 */
[----:B------:R-:W0:Y:S01]  /*17d0*/  S2UR UR6, SR_CgaCtaId ;  /* 0x00000000000679c3 */ /* 0x000e220000008800 */
[----:B------:R-:W-:Y:S01]  /*17e0*/  UMOV UR5, 0x400 ;  /* 0x0000040000057882 */ /* 0x000fe20000000000 */
[----:B------:R-:W-:Y:S01]  /*17f0*/  LOP3.LUT R14, R5, 0x1, RZ, 0xfc, !PT ;  /* 0x00000001050e7812 */ /* 0x000fe200078efcff */
[----:B------:R-:W-:Y:S01]  /*1800*/  IMAD.MOV.U32 R13, RZ, RZ, RZ ;  /* 0x000000ffff0d7224 */ /* 0x000fe200078e00ff */
[----:B------:R-:W-:Y:S01]  /*1810*/  UISETP.NE.U32.AND UP0, UPT, UR4, URZ, UPT ;  /* 0x0000003f0400728c */ /* 0x000fe2000bf05070 */
[----:B------:R-:W-:Y:S02]  /*1820*/  IMAD.MOV.U32 R8, RZ, RZ, R10 ;  /* 0x000000ffff087224 */ /* 0x000fe400078e000a */
[----:B------:R-:W-:Y:S01]  /*1830*/  IMAD.MOV.U32 R9, RZ, RZ, RZ ;  /* 0x000000ffff097224 */ /* 0x000fe200078e00ff */
[----:B0-----:R-:W-:-:S04]  /*1840*/  ULEA UR5, UR6, UR5, 0x18 ;  /* 0x0000000506057291 */ /* 0x001fc8000f8ec03f */
[----:B------:R-:W-:Y:S02]  /*1850*/  UIADD3 UR7, UR5, 0x28000, URZ ;  /* 0x0002800005077890 */ /* 0x000fe4000fffe03f */
[----:B------:R-:W-:Y:S02]  /*1860*/  USHF.R.U32.HI UR6, URZ, 0x4, UR5 ;  /* 0x000000043f067899 */ /* 0x000fe40008011605 */
[----:B------:R-:W-:Y:S02]  /*1870*/  USHF.R.U32.HI UR7, URZ, 0x4, UR7 ;  /* 0x000000043f077899 */ /* 0x000fe40008011607 */
[----:B------:R-:W-:Y:S02]  /*1880*/  ULOP3.LUT UR6, UR6, 0x3fff, URZ, 0xc0, !UPT ;  /* 0x00003fff06067892 */ /* 0x000fe4000f8ec03f */
[----:B------:R-:W-:-:S12]  /*1890*/  ULOP3.LUT UR7, UR7, 0x3fff, URZ, 0xc0, !UPT ;  /* 0x00003fff07077892 */ /* 0x000fd8000f8ec03f */
.L_x_22:
[----:B------:R-:W-:-:S13]  /*18a0*/  ISETP.NE.AND P1, PT, R14, 0x3, PT ;  /* 0x000000030e00780c */ /* 0x000fda0003f25270 */
[----:B------:R-:W-:Y:S05]  /*18b0*/  @!P1 BRA `(.L_x_18) ;  /* 0x0000000000049947 */ /* 0x000fea0003800000 */
[----:B------:R-:W-:Y:S01]  /*18c0*/  BPT.TRAP 0x1 ;  /* 0x000000040000795c */ /* 0x000fe20000300000 */
.L_x_18:
[----:B------:R-:W-:Y:S01]  /*18d0*/  SHF.L.U32 R11, R13, 0x1f, RZ ;  /* 0x0000001f0d0b7819 */ /* 0x000fe200000006ff */
[----:B------:R-:W-:-:S12]  /*18e0*/  ULEA UR8, UR4, UR5, 0x3 ;  /* 0x0000000504087291 */ /* 0x000fd8000f8e183f */
.L_x_19:
[----:B0-----:R-:W-:-:S04]  /*18f0*/  IMAD.U32 R12, RZ, RZ, UR8 ;  /* 0x00000008ff0c7e24 */ /* 0x001fc8000f8e00ff */
[----:B------:R0:W1:Y:S03]  /*1900*/  SYNCS.PHASECHK.TRANS64.TRYWAIT P0, [R12+URZ+0x32000], R11 ;  /* 0x0320000b0c0075a7 */ /* 0x000066000800017f */
[----:B-1----:R-:W-:Y:S05]  /*1910*/  @!P0 NANOSLEEP.SYNCS 0x989680 ;  /* 0x009896800000895d */ /* 0x002fea0003900000 */
[----:B------:R-:W1:Y:S02]  /*1920*/  @!P0 SYNCS.PHASECHK.TRANS64 P0, [R12+URZ+0x32000], R11 ;  /* 0x0320000b0c0085a7 */ /* 0x000e64000800007f */
[----:B-1----:R-:W-:Y:S05]  /*1930*/  @!P0 BRA `(.L_x_19) ;  /* 0xfffffffc00ec8947 */ /* 0x002fea000383ffff */
[----:B------:R-:W-:Y:S01]  /*1940*/  ULEA UR8, UR4, UR6, 0xb ;  /* 0x0000000604087291 */ /* 0x000fe2000f8e583f */
[----:B------:R-:W-:Y:S01]  /*1950*/  WARPGROUP.ARRIVE ;  /* 0x00000000000079c5 */ /* 0x000fe20000000000 */
[----:B------:R-:W-:Y:S02]  /*1960*/  ULEA UR10, UR4, UR7, 0x9 ;  /* 0x00000007040a7291 */ /* 0x000fe4000f8e483f */
[----:B------:R-:W-:Y:S02]  /*1970*/  UIADD3 UR16, UR8, 0x200, URZ ;  /* 0x0000020008107890 */ /* 0x000fe4000fffe03f */
[----:B------:R-:W-:Y:S01]  /*1980*/  UIADD3 UR14, UR8, 0x400, URZ ;  /* 0x00000400080e7890 */ /* 0x000fe2000fffe03f */
[----:B------:R-:W-:Y:S01]  /*1990*/  UMOV UR9, 0x40000040 ;  /* 0x4000004000097882 */ /* 0x000fe20000000000 */
[----:B------:R-:W-:Y:S01]  /*19a0*/  UMOV UR11, 0x40000040 ;  /* 0x40000040000b7882 */ /* 0x000fe20000000000 */
[----:B------:R-:W-:Y:S02]  /*19b0*/  UMOV UR18, UR10 ;  /* 0x0000000a00127c82 */ /* 0x000fe40008000000 */
[----:B------:R-:W-:Y:S01]  /*19c0*/  HGMMA.64x64x16.F32.BF16 R120, gdesc[UR8].tnspA.tnspB, R120, UP0 ;  /* 0x60e00000087879f0 */ /* 0x000fe2000bf01878 */
[----:B------:R-:W-:Y:S01]  /*19d0*/  UIADD3 UR9, UR8, 0x600, URZ ;  /* 0x0000060008097890 */ /* 0x000fe2000fffe03f */
[----:B------:R-:W-:Y:S01]  /*19e0*/  UMOV UR19, UR11 ;  /* 0x0000000b00137c82 */ /* 0x000fe20008000000 */
[----:B------:R-:W-:-:S02]  /*19f0*/  UMOV UR17, 0x40000040 ;  /* 0x4000004000117882 */ /* 0x000fc40000000000 */
[----:B------:R-:W-:Y:S01]  /*1a00*/  HGMMA.64x64x16.F32.BF16 R88, gdesc[UR16].tnspA.tnspB, R88, UP0 ;  /* 0x60e00000105879f0 */ /* 0x000fe2000bf01858 */
[----:B------:R-:W-:Y:S01]  /*1a10*/  UMOV UR18, UR10 ;  /* 0x0000000a00127c82 */ /* 0x000fe20008000000 */
[----:B------:R-:W-:Y:S01]  /*1a20*/  UMOV UR19, UR11 ;  /* 0x0000000b00137c82 */ /* 0x000fe20008000000 */
[----:B------:R-:W-:Y:S01]  /*1a30*/  UMOV UR16, UR14 ;  /* 0x0000000e00107c82 */ /* 0x000fe20008000000 */
[----:B------:R-:W-:Y:S01]  /*1a40*/  UMOV UR17, 0x40000040 ;  /* 0x4000004000117882 */ /* 0x000fe20000000000 */
[----:B------:R-:W-:Y:S01]  /*1a50*/  UIADD3 UR14, UR8, 0x680, URZ ;  /* 0x00000680080e7890 */ /* 0x000fe2000fffe03f */
[----:B------:R-:W-:Y:S01]  /*1a60*/  HGMMA.64x64x16.F32.BF16 R56, gdesc[UR16].tnspA.tnspB, R56, UP0 ;  /* 0x60e00000103879f0 */ /* 0x000fe2000bf01838 */
[----:B------:R-:W-:Y:S01]  /*1a70*/  UMOV UR18, UR10 ;  /* 0x0000000a00127c82 */ /* 0x000fe20008000000 */
[----:B------:R-:W-:Y:S01]  /*1a80*/  UMOV UR19, UR11 ;  /* 0x0000000b00137c82 */ /* 0x000fe20008000000 */
[----:B------:R-:W-:Y:S01]  /*1a90*/  UMOV UR16, UR9 ;  /* 0x0000000900107c82 */ /* 0x000fe20008000000 */
[----:B------:R-:W-:Y:S01]  /*1aa0*/  UMOV UR17, 0x40000040 ;  /* 0x4000004000117882 */ /* 0x000fe20000000000 */
[----:B------:R-:W-:Y:S01]  /*1ab0*/  UIADD3 UR9, UR8, 0x280, URZ ;  /* 0x0000028008097890 */ /* 0x000fe2000fffe03f */
[----:B------:R-:W-:Y:S01]  /*1ac0*/  HGMMA.64x64x16.F32.BF16 R24, gdesc[UR16].tnspA.tnspB, R24, UP0 ;  /* 0x60e00000101879f0 */ /* 0x000fe2000bf01818 */
[----:B------:R-:W-:-:S02]  /*1ad0*/  UIADD3 UR16, UR8, 0x80, URZ ;  /* 0x0000008008107890 */ /* 0x000fc4000fffe03f */
[----:B------:R-:W-:Y:S02]  /*1ae0*/  UIADD3 UR18, UR10, 0x80, URZ ;  /* 0x000000800a127890 */ /* 0x000fe4000fffe03f */
[----:B------:R-:W-:Y:S01]  /*1af0*/  UIADD3 UR11, UR8, 0x480, URZ ;  /* 0x00000480080b7890 */ /* 0x000fe2000fffe03f */
[----:B------:R-:W-:Y:S01]  /*1b00*/  UMOV UR17, 0x40000040 ;  /* 0x4000004000117882 */ /* 0x000fe20000000000 */
[----:B------:R-:W-:-:S05]  /*1b10*/  UMOV UR19, 0x40000040 ;  /* 0x4000004000137882 */ /* 0x000fca0000000000 */
        /* <DEDUP_REMOVED lines=42> */
[----:B------:R-:W-:-:S02]  /*1dc0*/  UMOV UR17, 0x40000040 ;  /* 0x4000004000117882 */ /* 0x000fc40000000000 */
[----:B------:R-:W-:Y:S03]  /*1dd0*/  HGMMA.64x64x16.F32.BF16 R24, gdesc[UR16].tnspA.tnspB, R24, gsb0 ;  /* 0x60e00000101879f0 */ /* 0x000fe60008001818 */
[----:B------:R-:W-:Y:S02]  /*1de0*/  WARPGROUP.DEPBAR.LE gsb0, 0x1 ;  /* 0x00008000000079c5 */ /* 0x000fe40000010100 */
[----:B------:R-:W-:Y:S05]  /*1df0*/  @!P1 BRA `(.L_x_20) ;  /* 0x0000000000049947 */ /* 0x000fea0003800000 */
[----:B------:R-:W-:Y:S01]  /*1e00*/  BPT.TRAP 0x1 ;  /* 0x000000040000795c */ /* 0x000fe20000300000 */
.L_x_20:
[----:B------:R-:W-:-:S13]  /*1e10*/  ISETP.NE.AND P0, PT, R6, RZ, PT ;  /* 0x000000ff0600720c */ /* 0x000fda0003f05270 */
[----:B0-----:R-:W-:-:S05]  /*1e20*/  @P0 LEA R11, R9, UR5, 0x3 ;  /* 0x00000005090b0c11 */ /* 0x001fca000f8e18ff */
[----:B------:R-:W-:-:S05]  /*1e30*/  @P0 VIADD R12, R11, 0x32028 ;  /* 0x000320280b0c0836 */ /* 0x000fca0000000000 */
[----:B------:R-:W-:-:S04]  /*1e40*/  @P0 PRMT R12, R3, 0x654, R12 ;  /* 0x00000654030c0816 */ /* 0x000fc8000000000c */
[----:B------:R0:W-:Y:S01]  /*1e50*/  @P0 SYNCS.ARRIVE.TRANS64.RED.A1T0 RZ, [R12+URZ], RZ ;  /* 0x000000ff0cff09a7 */ /* 0x0001e2000810043f */
[----:B------:R-:W-:-:S13]  /*1e60*/  ISETP.GT.U32.AND P0, PT, R5, 0x1, PT ;  /* 0x000000010500780c */ /* 0x000fda0003f04070 */
[----:B0-----:R-:W-:Y:S05]  /*1e70*/  @P0 BRA `(.L_x_21) ;  /* 0x0000000000040947 */ /* 0x001fea0003800000 */
[----:B------:R-:W-:Y:S01]  /*1e80*/  BPT.TRAP 0x1 ;  /* 0x000000040000795c */ /* 0x000fe20000300000 */
.L_x_21:
[----:B------:R-:W-:Y:S01]  /*1e90*/  UIADD3 UR4, UR4, 0x1, URZ ;  /* 0x0000000104047890 */ /* 0x000fe2000fffe03f */
[C---:B------:R-:W-:Y:S01]  /*1ea0*/  ISETP.GT.AND P1, PT, R8.reuse, 0x1, PT ;  /* 0x000000010800780c */ /* 0x040fe20003f24270 */
[----:B------:R-:W-:Y:S02]  /*1eb0*/  VIADD R9, R9, 0x1 ;  /* 0x0000000109097836 */ /* 0x000fe40000000000 */
[----:B------:R-:W-:Y:S01]  /*1ec0*/  UISETP.NE.AND UP0, UPT, UR4, 0x5, UPT ;  /* 0x000000050400788c */ /* 0x000fe2000bf05270 */
[----:B------:R-:W-:Y:S02]  /*1ed0*/  VIADD R8, R8, 0xffffffff ;  /* 0xffffffff08087836 */ /* 0x000fe40000000000 */
[C---:B------:R-:W-:Y:S01]  /*1ee0*/  ISETP.NE.AND P0, PT, R9.reuse, 0x5, PT ;  /* 0x000000050900780c */ /* 0x040fe20003f05270 */
[----:B------:R-:W-:Y:S02]  /*1ef0*/  USEL UR8, URZ, 0x1, UP0 ;  /* 0x000000013f087887 */ /* 0x000fe40008000000 */
[----:B------:R-:W-:Y:S01]  /*1f00*/  USEL UR4, UR4, URZ, UP0 ;  /* 0x0000003f04047287 */ /* 0x000fe20008000000 */
[----:B------:R-:W-:Y:S01]  /*1f10*/  SEL R9, R9, RZ, P0 ;  /* 0x000000ff09097207 */ /* 0x000fe20000000000 */
[----:B------:R-:W-:-:S02]  /*1f20*/  UPLOP3.LUT UP0, UPT, UPT, UPT, UPT, 0x80, 0x0 ;  /* 0x000000000000789c */ /* 0x000fc40003f0f070 */
[----:B------:R-:W-:Y:S01]  /*1f30*/  LOP3.LUT R13, R13, UR8, RZ, 0x3c, !PT ;  /* 0x000000080d0d7c12 */ /* 0x000fe2000f8e3cff */
[----:B------:R-:W-:Y:S08]  /*1f40*/  @P1 BRA `(.L_x_22) ;  /* 0xfffffff800541947 */ /* 0x000ff0000383ffff */
.L_x_17:
[----:B------:R-:W0:Y:S01]  /*1f50*/  LDC R8, c[0x0][0x290] ;  /* 0x0000a400ff087b82 */ /* 0x000e220000000800 */
[----:B------:R-:W-:Y:S02]  /*1f60*/  WARPGROUP.DEPBAR.LE gsb0, 0x0 ;  /* 0x00008000000079c5 */ /* 0x000fe40000010000 */
[----:B0-----:R-:W-:-:S13]  /*1f70*/  ISETP.GE.AND P0, PT, R8, 0x1, PT ;  /* 0x000000010800780c */ /* 0x001fda0003f06270 */
[----:B------:R-:W-:Y:S05]  /*1f80*/  @!P0 BRA `(.L_x_23) ;  /* 0x0000000000548947 */ /* 0x000fea0003800000 */
[----:B------:R-:W-:-:S04]  /*1f90*/  LOP3.LUT R8, R5, 0x1, RZ, 0xfc, !PT ;  /* 0x0000000105087812 */ /* 0x000fc800078efcff */
[----:B------:R-:W-:-:S13]  /*1fa0*/  ISETP.NE.AND P0, PT, R8, 0x3, PT ;  /* 0x000000030800780c */ /* 0x000fda0003f05270 */
[----:B------:R-:W-:Y:S05]  /*1fb0*/  @!P0 BRA `(.L_x_24) ;  /* 0x0000000000048947 */ /* 0x000fea0003800000 */
[----:B------:R-:W-:Y:S01]  /*1fc0*/  BPT.TRAP 0x1 ;  /* 0x000000040000795c */ /* 0x000fe20000300000 */
.L_x_24:
[----:B------:R-:W-:Y:S01]  /*1fd0*/  ISETP.NE.AND P0, PT, R6, RZ, PT ;  /* 0x000000ff0600720c */ /* 0x000fe20003f05270 */
[----:B------:R-:W-:Y:S01]  /*1fe0*/  BSSY B0, `(.L_x_25) ;  /* 0x000000d000007945 */ /* 0x000fe20003800000 */
[----:B------:R-:W-:-:S11]  /*1ff0*/  ISETP.GT.U32.AND P1, PT, R5, 0x1, PT ;  /* 0x000000010500780c */ /* 0x000fd60003f24070 */
[----:B------:R-:W-:Y:S05]  /*2000*/  @!P0 BRA `(.L_x_26) ;  /* 0x0000000000288947 */ /* 0x000fea0003800000 */
[----:B------:R-:W0:Y:S01]  /*2010*/  S2R R6, SR_CgaCtaId ;  /* 0x0000000000067919 */ /* 0x000e220000008800 */
[----:B------:R-:W-:Y:S01]  /*2020*/  IMAD.WIDE.U32 R8, R10, -0x33333333, RZ ;  /* 0xcccccccd0a087825 */ /* 0x000fe200078e00ff */
[----:B------:R-:W-:-:S04]  /*2030*/  MOV R5, 0x400 ;  /* 0x0000040000057802 */ /* 0x000fc80000000f00 */
[----:B------:R-:W-:-:S05]  /*2040*/  SHF.R.U32.HI R9, RZ, 0x2, R9 ;  /* 0x00000002ff097819 */ /* 0x000fca0000011609 */
[----:B------:R-:W-:Y:S01]  /*2050*/  IMAD R10, R9, -0x5, R10 ;  /* 0xfffffffb090a7824 */ /* 0x000fe200078e020a */
[----:B0-----:R-:W-:-:S05]  /*2060*/  LEA R5, R6, R5, 0x18 ;  /* 0x0000000506057211 */ /* 0x001fca00078ec0ff */
[----:B------:R-:W-:-:S04]  /*2070*/  IMAD R10, R10, 0x8, R5 ;  /* 0x000000080a0a7824 */ /* 0x000fc800078e0205 */
[----:B------:R-:W-:-:S05]  /*2080*/  VIADD R10, R10, 0x32028 ;  /* 0x000320280a0a7836 */ /* 0x000fca0000000000 */
[----:B------:R-:W-:-:S04]  /*2090*/  PRMT R10, R3, 0x654, R10 ;  /* 0x00000654030a7816 */ /* 0x000fc8000000000a */
[----:B------:R0:W-:Y:S03]  /*20a0*/  SYNCS.ARRIVE.TRANS64.RED.A1T0 RZ, [R10+URZ], RZ ;  /* 0x000000ff0aff79a7 */ /* 0x0001e6000810043f */
.L_x_26:
[----:B------:R-:W-:Y:S05]  /*20b0*/  BSYNC B0 ;  /* 0x0000000000007941 */ /* 0x000fea0003800000 */
.L_x_25:
[----:B------:R-:W-:Y:S05]  /*20c0*/  @P1 BRA `(.L_x_23) ;  /* 0x0000000000041947 */ /* 0x000fea0003800000 */
[----:B------:R-:W-:Y:S01]  /*20d0*/  BPT.TRAP 0x1 ;  /* 0x000000040000795c */ /* 0x000fe20000300000 */
.L_x_23:
[----:B------:R-:W1:Y:S01]  /*20e0*/  S2R R3, SR_TID.X ;  /* 0x0000000000037919 */ /* 0x000e620000002100 */
[----:B0-----:R-:W0:Y:S01]  /*20f0*/  LDC.64 R10, c[0x0][0x280] ;  /* 0x0000a000ff0a7b82 */ /* 0x001e220000000a00 */
[----:B------:R-:W-:Y:S01]  /*2100*/  ULDC.64 UR4, c[0x0][0x5e0] ;  /* 0x0001780000047ab9 */ /* 0x000fe20000000a00 */
[----:B------:R-:W-:Y:S01]  /*2110*/  SHF.R.S32.HI R17, RZ, 0x1f, R4 ;  /* 0x0000001fff117819 */ /* 0x000fe20000011404 */
[----:B------:R-:W2:Y:S05]  /*2120*/  S2R R13, SR_CTAID.X ;  /* 0x00000000000d7919 */ /* 0x000eaa0000002500 */
[----:B------:R-:W4:Y:S01]  /*2130*/  LDC.64 R14, c[0x0][0x5d0] ;  /* 0x00017400ff0e7b82 */ /* 0x000f220000000a00 */
[----:B-1----:R-:W-:-:S04]  /*2140*/  SHF.R.S32.HI R6, RZ, 0x1f, R3 ;  /* 0x0000001fff067819 */ /* 0x002fc80000011403 */
[----:B------:R-:W-:-:S04]  /*2150*/  LEA.HI R6, R6, R3, RZ, 0x7 ;  /* 0x0000000306067211 */ /* 0x000fc800078f38ff */
[----:B------:R-:W-:-:S05]  /*2160*/  LOP3.LUT R6, R6, 0xffffff80, RZ, 0xc0, !PT ;  /* 0xffffff8006067812 */ /* 0x000fca00078ec0ff */
[----:B------:R-:W-:-:S05]  /*2170*/  IMAD.IADD R6, R3, 0x1, -R6 ;  /* 0x0000000103067824 */ /* 0x000fca00078e0a06 */
[----:B------:R-:W-:-:S04]  /*2180*/  SHF.R.S32.HI R9, RZ, 0x1f, R6 ;  /* 0x0000001fff097819 */ /* 0x000fc80000011406 */
[----:B------:R-:W-:-:S04]  /*2190*/  LEA.HI R3, R9, R6, RZ, 0x2 ;  /* 0x0000000609037211 */ /* 0x000fc800078f10ff */
[--C-:B------:R-:W-:Y:S02]  /*21a0*/  SHF.R.S32.HI R8, RZ, 0x2, R3.reuse ;  /* 0x00000002ff087819 */ /* 0x100fe40000011403 */
[----:B------:R-:W-:Y:S02]  /*21b0*/  SHF.R.S32.HI R5, RZ, 0x1f, R3 ;  /* 0x0000001fff057819 */ /* 0x000fe40000011403 */
[----:B------:R-:W-:Y:S02]  /*21c0*/  LOP3.LUT R3, R3, 0xfffffffc, RZ, 0xc0, !PT ;  /* 0xfffffffc03037812 */ /* 0x000fe400078ec0ff */
[----:B------:R-:W-:-:S03]  /*21d0*/  LEA.HI R5, R5, R8, RZ, 0x3 ;  /* 0x0000000805057211 */ /* 0x000fc600078f18ff */
[----:B------:R-:W-:Y:S01]  /*21e0*/  IMAD.IADD R16, R6, 0x1, -R3 ;  /* 0x0000000106107824 */ /* 0x000fe200078e0a03 */
[----:B------:R-:W-:-:S03]  /*21f0*/  LOP3.LUT R5, R5, 0xfffffff8, RZ, 0xc0, !PT ;  /* 0xfffffff805057812 */ /* 0x000fc600078ec0ff */
[----:B------:R-:W-:Y:S02]  /*2200*/  IMAD.SHL.U32 R12, R16, 0x2, RZ ;  /* 0x00000002100c7824 */ /* 0x000fe400078e00ff */
[----:B------:R-:W-:Y:S01]  /*2210*/  IMAD.IADD R8, R8, 0x1, -R5 ;  /* 0x0000000108087824 */ /* 0x000fe200078e0a05 */
[----:B------:R-:W-:Y:S01]  /*2220*/  LEA.HI R5, R9, R6, RZ, 0x5 ;  /* 0x0000000609057211 */ /* 0x000fe200078f28ff */
[----:B------:R-:W-:Y:S02]  /*2230*/  IMAD.SHL.U32 R6, R7, 0x40, RZ ;  /* 0x0000004007067824 */ /* 0x000fe400078e00ff */
[----:B--2---:R-:W-:Y:S01]  /*2240*/  IMAD.SHL.U32 R7, R13, 0x100, RZ ;  /* 0x000001000d077824 */ /* 0x004fe200078e00ff */
[----:B------:R-:W-:Y:S02]  /*2250*/  SHF.R.S32.HI R9, RZ, 0x1f, R8 ;  /* 0x0000001fff097819 */ /* 0x000fe40000011408 */
[----:B0-----:R-:W-:Y:S02]  /*2260*/  ISETP.GE.AND P0, PT, R6, R11, PT ;  /* 0x0000000b0600720c */ /* 0x001fe40003f06270 */
[----:B------:R-:W-:-:S02]  /*2270*/  SHF.R.S32.HI R5, RZ, 0x5, R5 ;  /* 0x00000005ff057819 */ /* 0x000fc40000011405 */
[----:B------:R-:W-:Y:S02]  /*2280*/  ISETP.GE.OR P0, PT, R7, R10, P0 ;  /* 0x0000000a0700720c */ /* 0x000fe40000706670 */
[----:B------:R-:W-:Y:S01]  /*2290*/  SHF.R.S32.HI R3, RZ, 0x1f, R6 ;  /* 0x0000001fff037819 */ /* 0x000fe20000011406 */
[----:B------:R-:W-:-:S04]  /*22a0*/  IMAD.WIDE R164, R5, 0x10, R8 ;  /* 0x0000001005a47825 */ /* 0x000fc800078e0208 */
[----:B------:R-:W-:Y:S01]  /*22b0*/  IMAD.WIDE R164, R13, 0x100, R164 ;  /* 0x000001000da47825 */ /* 0x000fe200078e02a4 */
[----:B------:R-:W-:-:S03]  /*22c0*/  SHF.R.S32.HI R13, RZ, 0x1f, R12 ;  /* 0x0000001fff0d7819 */ /* 0x000fc6000001140c */
[-C--:B----4-:R-:W-:Y:S02]  /*22d0*/  IMAD R20, R165, R14.reuse, RZ ;  /* 0x0000000ea5147224 */ /* 0x090fe400078e02ff */
[----:B------:R-:W-:Y:S01]  /*22e0*/  IMAD.WIDE.U32 R18, R164, R14, R12 ;  /* 0x0000000ea4127225 */ /* 0x000fe200078e000c */
[----:B------:R-:W-:Y:S06]  /*22f0*/  @P0 EXIT ;  /* 0x000000000000094d */ /* 0x000fec0003800000 */
[----:B------:R-:W-:Y:S01]  /*2300*/  ULDC.64 UR6, c[0x0][0x288] ;  /* 0x0000a20000067ab9 */ /* 0x000fe20000000a00 */
[----:B------:R-:W-:Y:S01]  /*2310*/  IMAD R20, R164, R15, R20 ;  /* 0x0000000fa4147224 */ /* 0x000fe200078e0214 */
[----:B------:R-:W-:Y:S01]  /*2320*/  ISETP.GE.AND P0, PT, R157, UR6, PT ;  /* 0x000000069d007c0c */ /* 0x000fe2000bf06270 */
[----:B------:R-:W-:Y:S01]  /*2330*/  IMAD R9, R17, UR4, RZ ;  /* 0x0000000411097c24 */ /* 0x000fe2000f8e02ff */
[----:B------:R-:W-:Y:S01]  /*2340*/  IADD3 R18, P1, R6, R18, RZ ;  /* 0x0000001206127210 */ /* 0x000fe20007f3e0ff */
[----:B------:R-:W-:Y:S01]  /*2350*/  IMAD R5, R5, -0x10, -R7 ;  /* 0xfffffff005057824 */ /* 0x000fe200078e0a07 */
[C---:B------:R-:W-:Y:S01]  /*2360*/  ISETP.GE.OR P0, PT, R4.reuse, UR7, P0 ;  /* 0x0000000704007c0c */ /* 0x040fe20008706670 */
[----:B------:R-:W-:Y:S01]  /*2370*/  IMAD R9, R4, UR5, R9 ;  /* 0x0000000504097c24 */ /* 0x000fe2000f8e0209 */
[----:B------:R-:W-:Y:S01]  /*2380*/  IADD3.X R19, R3, R19, R20, P1, !PT ;  /* 0x0000001303137210 */ /* 0x000fe20000ffe414 */
[----:B------:R-:W-:Y:S01]  /*2390*/  IMAD R7, R16, -0x2, R11 ;  /* 0xfffffffe10077824 */ /* 0x000fe200078e020b */
[----:B------:R-:W-:-:S02]  /*23a0*/  IADD3 R5, R5, R10, -R8 ;  /* 0x0000000a05057210 */ /* 0x000fc40007ffe808 */
[----:B------:R-:W-:Y:S01]  /*23b0*/  SHF.R.S32.HI R8, RZ, 0x1f, R157 ;  /* 0x0000001fff087819 */ /* 0x000fe2000001149d */
[----:B------:R-:W-:Y:S01]  /*23c0*/  IMAD.WIDE.U32 R18, R4, UR4, R18 ;  /* 0x0000000404127c25 */ /* 0x000fe2000f8e0012 */
[----:B------:R-:W-:-:S03]  /*23d0*/  ULDC.64 UR4, c[0x0][0x5d8] ;  /* 0x0001760000047ab9 */ /* 0x000fc60000000a00 */
[----:B------:R-:W-:Y:S02]  /*23e0*/  IMAD.IADD R11, R19, 0x1, R9 ;  /* 0x00000001130b7824 */ /* 0x000fe400078e0209 */
[----:B------:R-:W-:Y:S05]  /*23f0*/  @P0 EXIT ;  /* 0x000000000000094d */ /* 0x000fea0003800000 */
[----:B---3-5:R-:W-:Y:S01]  /*2400*/  FSETP.NEU.AND P1, PT, R2, RZ, PT ;  /* 0x000000ff0200720b */ /* 0x028fe20003f2d000 */
[----:B------:R-:W-:Y:S01]  /*2410*/  IMAD.IADD R7, R7, 0x1, -R6 ;  /* 0x0000000107077824 */ /* 0x000fe200078e0a06 */
[----:B------:R-:W-:Y:S01]  /*2420*/  ULDC.64 UR6, c[0x0][0x5b8] ;  /* 0x00016e0000067ab9 */ /* 0x000fe20000000a00 */
[----:B------:R-:W-:Y:S02]  /*2430*/  IMAD.MOV.U32 R10, RZ, RZ, R18 ;  /* 0x000000ffff0a7224 */ /* 0x000fe400078e0012 */
[C---:B------:R-:W-:Y:S01]  /*2440*/  IMAD R16, R8.reuse, UR4, RZ ;  /* 0x0000000408107c24 */ /* 0x040fe2000f8e02ff */
[----:B------:R-:W-:Y:S01]  /*2450*/  ISETP.GT.AND P4, PT, R7, RZ, PT ;  /* 0x000000ff0700720c */ /* 0x000fe20003f84270 */
[----:B------:R-:W-:Y:S02]  /*2460*/  IMAD R8, R8, UR6, RZ ;  /* 0x0000000608087c24 */ /* 0x000fe4000f8e02ff */
[----:B------:R-:W-:Y:S01]  /*2470*/  IMAD R155, R157, UR5, R16 ;  /* 0x000000059d9b7c24 */ /* 0x000fe2000f8e0210 */
[----:B------:R-:W-:Y:S01]  /*2480*/  ISETP.GT.AND P0, PT, R5, RZ, P4 ;  /* 0x000000ff0500720c */ /* 0x000fe20002704270 */
[----:B------:R-:W-:-:S04]  /*2490*/  IMAD.WIDE.U32 R10, R157, UR4, R10 ;  /* 0x000000049d0a7c25 */ /* 0x000fc8000f8e000a */
[----:B------:R-:W-:Y:S01]  /*24a0*/  IMAD R153, R157, UR7, R8 ;  /* 0x000000079d997c24 */ /* 0x000fe2000f8e0208 */
[C---:B------:R-:W-:Y:S01]  /*24b0*/  SHF.L.U64.HI R8, R14.reuse, 0x3, R15 ;  /* 0x000000030e087819 */ /* 0x040fe2000001020f */
[----:B------:R-:W-:Y:S02]  /*24c0*/  IMAD.SHL.U32 R9, R14, 0x8, RZ ;  /* 0x000000080e097824 */ /* 0x000fe400078e00ff */
[----:B------:R-:W-:Y:S01]  /*24d0*/  IMAD.IADD R155, R11, 0x1, R155 ;  /* 0x000000010b9b7824 */ /* 0x000fe200078e029b */
[----:B------:R-:W-:Y:S06]  /*24e0*/  @!P1 BRA `(.L_x_27) ;  /* 0x0000007000c09947 */ /* 0x000fec0003800000 */
[----:B------:R-:W-:Y:S01]  /*24f0*/  IADD3 R16, P1, R6, R12, RZ ;  /* 0x0000000c06107210 */ /* 0x000fe20007f3e0ff */
[----:B------:R-:W-:Y:S01]  /*2500*/  ULDC.64 UR8, c[0x0][0x5c0] ;  /* 0x0001700000087ab9 */ /* 0x000fe20000000a00 */
[----:B------:R-:W-:Y:S01]  /*2510*/  ULDC.64 UR4, c[0x0][0x5b0] ;  /* 0x00016c0000047ab9 */ /* 0x000fe20000000a00 */
[----:B------:R-:W-:Y:S01]  /*2520*/  IMAD R11, R17, UR8, RZ ;  /* 0x00000008110b7c24 */ /* 0x000fe2000f8e02ff */
[----:B------:R-:W-:Y:S01]  /*2530*/  ULDC.64 UR10, c[0x0][0x5a8] ;  /* 0x00016a00000a7ab9 */ /* 0x000fe20000000a00 */
[----:B------:R-:W-:Y:S02]  /*2540*/  IMAD.X R17, R3, 0x1, R13, P1 ;  /* 0x0000000103117824 */ /* 0x000fe400008e060d */
[C---:B------:R-:W-:Y:S02]  /*2550*/  IMAD R11, R4.reuse, UR9, R11 ;  /* 0x00000009040b7c24 */ /* 0x040fe4000f8e020b */
[----:B------:R-:W-:-:S04]  /*2560*/  IMAD.WIDE.U32 R16, R4, UR8, R16 ;  /* 0x0000000804107c25 */ /* 0x000fc8000f8e0010 */
[----:B------:R-:W-:Y:S02]  /*2570*/  IMAD.IADD R17, R17, 0x1, R11 ;  /* 0x0000000111117824 */ /* 0x000fe400078e020b */
[----:B------:R-:W-:Y:S02]  /*2580*/  IMAD R21, R165, UR4, RZ ;  /* 0x00000004a5157c24 */ /* 0x000fe4000f8e02ff */
[----:B------:R-:W-:-:S04]  /*2590*/  IMAD.WIDE.U32 R16, R157, UR6, R16 ;  /* 0x000000069d107c25 */ /* 0x000fc8000f8e0010 */
[----:B------:R-:W-:Y:S02]  /*25a0*/  IMAD.IADD R19, R153, 0x1, R17 ;  /* 0x0000000199137824 */ /* 0x000fe400078e0211 */
[----:B------:R-:W-:Y:S02]  /*25b0*/  IMAD.MOV.U32 R18, RZ, RZ, R16 ;  /* 0x000000ffff127224 */ /* 0x000fe400078e0010 */
[C---:B------:R-:W-:Y:S02]  /*25c0*/  IMAD R158, R164.reuse, UR5, R21 ;  /* 0x00000005a49e7c24 */ /* 0x040fe4000f8e0215 */
[----:B------:R-:W-:-:S04]  /*25d0*/  IMAD.WIDE.U32 R22, R164, UR4, R18 ;  /* 0x00000004a4167c25 */ /* 0x000fc8000f8e0012 */
[----:B------:R-:W-:Y:S01]  /*25e0*/  IMAD.IADD R21, R23, 0x1, R158 ;  /* 0x0000000117157824 */ /* 0x000fe200078e029e */
[----:B------:R-:W-:-:S04]  /*25f0*/  LEA R20, P1, R22, UR10, 0x1 ;  /* 0x0000000a16147c11 */ /* 0x000fc8000f8208ff */
[----:B------:R-:W-:-:S05]  /*2600*/  LEA.HI.X R21, R22, UR11, R21, 0x1, P1 ;  /* 0x0000000b16157c11 */ /* 0x000fca00088f0c15 */
[----:B------:R-:W2:Y:S01]  /*2610*/  @P0 LDG.E.LTC128B.U16 R159, desc[UR12][R20.64] ;  /* 0x0000000c149f0981 */ /* 0x000ea2000c1e1520 */
[----:B------:R-:W-:Y:S01]  /*2620*/  IMAD.WIDE.U32 R22, R157, UR6, RZ ;  /* 0x000000069d167c25 */ /* 0x000fe2000f8e00ff */
[----:B------:R-:W-:Y:S01]  /*2630*/  ULDC.64 UR6, c[0x0][0x5c8] ;  /* 0x0001720000067ab9 */ /* 0x000fe20000000a00 */
[----:B------:R-:W-:Y:S01]  /*2640*/  ISETP.GT.AND P6, PT, R7, 0x1, PT ;  /* 0x000000010700780c */ /* 0x000fe20003fc4270 */
[----:B------:R-:W-:Y:S01]  /*2650*/  BSSY B0, `(.L_x_28) ;  /* 0x0000017000007945 */ /* 0x000fe20003800000 */
[C---:B------:R-:W-:Y:S01]  /*2660*/  LEA R154, P1, R10.reuse, UR6, 0x1 ;  /* 0x000000060a9a7c11 */ /* 0x040fe2000f8208ff */
[----:B------:R-:W-:Y:S02]  /*2670*/  IMAD.IADD R153, R23, 0x1, R153 ;  /* 0x0000000117997824 */ /* 0x000fe400078e0299 */
[----:B------:R-:W-:Y:S01]  /*2680*/  IMAD.MOV.U32 R152, RZ, RZ, R22 ;  /* 0x000000ffff987224 */ /* 0x000fe200078e0016 */
[----:B------:R-:W-:Y:S02]  /*2690*/  LEA.HI.X R155, R10, UR7, R155, 0x1, P1 ;  /* 0x000000070a9b7c11 */ /* 0x000fe400088f0c9b */
[----:B------:R-:W-:Y:S01]  /*26a0*/  ISETP.GT.AND P1, PT, R5, RZ, P6 ;  /* 0x000000ff0500720c */ /* 0x000fe20003724270 */
[----:B------:R-:W-:-:S04]  /*26b0*/  IMAD.WIDE.U32 R156, R164, UR4, R152 ;  /* 0x00000004a49c7c25 */ /* 0x000fc8000f8e0098 */
[----:B------:R-:W-:Y:S02]  /*26c0*/  IMAD.IADD R157, R158, 0x1, R157 ;  /* 0x000000019e9d7824 */ /* 0x000fe400078e029d */
[----:B------:R-:W-:-:S04]  /*26d0*/  IMAD.WIDE.U32 R156, R4, UR8, R156 ;  /* 0x00000008049c7c25 */ /* 0x000fc8000f8e009c */
[----:B------:R-:W-:Y:S01]  /*26e0*/  IMAD.IADD R162, R11, 0x1, R157 ;  /* 0x000000010ba27824 */ /* 0x000fe200078e029d */
[----:B------:R-:W-:-:S04]  /*26f0*/  IADD3 R157, P2, P3, R6, R156, R12 ;  /* 0x0000009c069d7210 */ /* 0x000fc80007b5e00c */
[----:B------:R-:W-:Y:S02]  /*2700*/  IADD3.X R162, R3, R162, R13, P2, P3 ;  /* 0x000000a203a27210 */ /* 0x000fe400017e640d */
[----:B------:R-:W-:-:S04]  /*2710*/  LEA R156, P2, R157, UR10, 0x1 ;  /* 0x0000000a9d9c7c11 */ /* 0x000fc8000f8408ff */
[----:B------:R-:W-:Y:S01]  /*2720*/  LEA.HI.X R157, R157, UR11, R162, 0x1, P2 ;  /* 0x0000000b9d9d7c11 */ /* 0x000fe200090f0ca2 */
[----:B--2---:R-:W-:-:S04]  /*2730*/  IMAD.U32 R161, R159, 0x10000, RZ ;  /* 0x000100009fa17824 */ /* 0x004fc800078e00ff */
[----:B------:R-:W-:-:S04]  /*2740*/  FMUL R161, R161, R2 ;  /* 0x00000002a1a17220 */ /* 0x000fc80000400000 */
[C---:B------:R-:W-:Y:S01]  /*2750*/  FFMA R160, R120.reuse, R0, R161 ;  /* 0x0000000078a07223 */ /* 0x040fe200000000a1 */
[----:B------:R-:W-:-:S04]  /*2760*/  LOP3.LUT R120, R120, 0xfffffffd, RZ, 0xc0, !PT ;  /* 0xfffffffd78787812 */ /* 0x000fc800078ec0ff */
[----:B------:R-:W-:Y:S02]  /*2770*/  F2FP.BF16.F32.PACK_AB R160, RZ, R160 ;  /* 0x000000a0ffa0723e */ /* 0x000fe400000010ff */
[----:B------:R-:W-:-:S03]  /*2780*/  @P6 LOP3.LUT R120, R120, 0x2, RZ, 0xfc, !PT ;  /* 0x0000000278786812 */ /* 0x000fc600078efcff */
[----:B------:R0:W-:Y:S01]  /*2790*/  @P0 STG.E.U16 desc[UR12][R154.64], R160 ;  /* 0x000000a09a000986 */ /* 0x0001e2000c10150c */
[----:B------:R-:W-:Y:S05]  /*27a0*/  @!P1 BRA `(.L_x_29) ;  /* 0x0000000000049947 */ /* 0x000fea0003800000 */
[----:B------:R1:W5:Y:S02]  /*27b0*/  LDG.E.LTC128B.U16 R159, desc[UR12][R156.64+0x2] ;  /* 0x0000020c9c9f7981 */ /* 0x000364000c1e1520 */
.L_x_29:
[----:B------:R-:W-:Y:S05]  /*27c0*/  BSYNC B0 ;  /* 0x0000000000007941 */ /* 0x000fea0003800000 */
.L_x_28:
[----:B------:R-:W-:Y:S01]  /*27d0*/  USHF.L.U32 UR6, UR4, 0x3, URZ ;  /* 0x0000000304067899 */ /* 0x000fe2000800063f */
[----:B-----5:R-:W-:Y:S01]  /*27e0*/  IMAD.U32 R17, R159, 0x10000, RZ ;  /* 0x000100009f117824 */ /* 0x020fe200078e00ff */
[----:B------:R-:W-:Y:S01]  /*27f0*/  USHF.L.U64.HI UR7, UR4, 0x3, UR5 ;  /* 0x0000000304077899 */ /* 0x000fe20008010205 */
[----:B------:R-:W-:Y:S02]  /*2800*/  ISETP.GT.AND P0, PT, R5, 0x8, P4 ;  /* 0x000000080500780c */ /* 0x000fe40002704270 */
[----:B------:R-:W-:Y:S01]  /*2810*/  FMUL R10, R17, R2 ;  /* 0x00000002110a7220 */ /* 0x000fe20000400000 */
[----:B0-----:R-:W-:Y:S02]  /*2820*/  IMAD.U32 R160, RZ, RZ, UR6 ;  /* 0x00000006ffa07e24 */ /* 0x001fe4000f8e00ff */
[----:B------:R-:W-:Y:S02]  /*2830*/  IMAD.U32 R161, RZ, RZ, UR7 ;  /* 0x00000007ffa17e24 */ /* 0x000fe4000f8e00ff */
[----:B------:R-:W-:Y:S01]  /*2840*/  FFMA R10, R121, R0, R10 ;  /* 0x00000000790a7223 */ /* 0x000fe2000000000a */
[----:B------:R-:W-:-:S04]  /*2850*/  IMAD.WIDE.U32 R160, R164, UR4, R160 ;  /* 0x00000004a4a07c25 */ /* 0x000fc8000f8e00a0 */
[----:B------:R-:W-:Y:S01]  /*2860*/  F2FP.BF16.F32.PACK_AB R10, RZ, R10 ;  /* 0x0000000aff0a723e */ /* 0x000fe200000010ff */
[----:B------:R-:W-:Y:S01]  /*2870*/  IMAD.IADD R23, R158, 0x1, R161 ;  /* 0x000000019e177824 */ /* 0x000fe200078e02a1 */
[----:B------:R-:W-:-:S05]  /*2880*/  IADD3 R17, P2, R16, R160, RZ ;  /* 0x000000a010117210 */ /* 0x000fca0007f5e0ff */
[----:B------:R-:W-:Y:S01]  /*2890*/  IMAD.X R18, R23, 0x1, R19, P2 ;  /* 0x0000000117127824 */ /* 0x000fe200010e0613 */
[----:B------:R-:W-:Y:S01]  /*28a0*/  LEA R16, P2, R17, UR10, 0x1 ;  /* 0x0000000a11107c11 */ /* 0x000fe2000f8408ff */
[----:B------:R-:W-:-:S03]  /*28b0*/  @P1 IMAD.MOV.U32 R19, RZ, RZ, R155 ;  /* 0x000000ffff131224 */ /* 0x000fc600078e009b */
[----:B------:R-:W-:Y:S01]  /*28c0*/  LEA.HI.X R17, R17, UR11, R18, 0x1, P2 ;  /* 0x0000000b11117c11 */ /* 0x000fe200090f0c12 */
[----:B------:R-:W-:-:S05]  /*28d0*/  @P1 IMAD.MOV.U32 R18, RZ, RZ, R154 ;  /* 0x000000ffff121224 */ /* 0x000fca00078e009a */
[----:B------:R0:W-:Y:S04]  /*28e0*/  @P1 STG.E.U16 desc[UR12][R18.64+0x2], R10 ;  /* 0x0000020a12001986 */ /* 0x0001e8000c10150c */
[----:B------:R-:W2:Y:S01]  /*28f0*/  @P0 LDG.E.LTC128B.U16 R159, desc[UR12][R16.64] ;  /* 0x0000000c109f0981 */ /* 0x000ea2000c1e1520 */
[----:B------:R-:W-:Y:S01]  /*2900*/  IADD3 R22, P1, R22, R160, RZ ;  /* 0x000000a016167210 */ /* 0x000fe20007f3e0ff */
[----:B------:R-:W-:Y:S04]  /*2910*/  BSSY B0, `(.L_x_30) ;  /* 0x0000013000007945 */ /* 0x000fe80003800000 */
[----:B------:R-:W-:-:S02]  /*2920*/  IMAD.X R23, R23, 0x1, R153, P1 ;  /* 0x0000000117177824 */ /* 0x000fc400008e0699 */
[----:B------:R-:W-:-:S03]  /*2930*/  IMAD.WIDE.U32 R22, R4, UR8, R22 ;  /* 0x0000000804167c25 */ /* 0x000fc6000f8e0016 */
[----:B------:R-:W-:Y:S01]  /*2940*/  IADD3 R6, P1, P2, R6, R22, R12 ;  /* 0x0000001606067210 */ /* 0x000fe20007a3e00c */
[----:B------:R-:W-:Y:S01]  /*2950*/  IMAD.IADD R12, R11, 0x1, R23 ;  /* 0x000000010b0c7824 */ /* 0x000fe200078e0217 */
[----:B------:R-:W-:Y:S02]  /*2960*/  SHF.L.U64.HI R11, R9, 0x1, R8 ;  /* 0x00000001090b7819 */ /* 0x000fe40000010208 */
[----:B0-----:R-:W-:Y:S02]  /*2970*/  LEA R18, P3, R6, UR10, 0x1 ;  /* 0x0000000a06127c11 */ /* 0x001fe4000f8608ff */
[----:B------:R-:W-:Y:S02]  /*2980*/  IADD3.X R3, R3, R12, R13, P1, P2 ;  /* 0x0000000c03037210 */ /* 0x000fe40000fe440d */
[----:B------:R-:W-:Y:S02]  /*2990*/  LEA R8, P2, R9, R154, 0x1 ;  /* 0x0000009a09087211 */ /* 0x000fe400078408ff */
[----:B------:R-:W-:-:S02]  /*29a0*/  ISETP.GT.AND P1, PT, R5, 0x8, P6 ;  /* 0x000000080500780c */ /* 0x000fc40003724270 */
[----:B------:R-:W-:Y:S01]  /*29b0*/  LEA.HI.X R19, R6, UR11, R3, 0x1, P3 ;  /* 0x0000000b06137c11 */ /* 0x000fe200098f0c03 */
[----:B------:R-:W-:Y:S02]  /*29c0*/  IMAD.X R9, R11, 0x1, R155, P2 ;  /* 0x000000010b097824 */ /* 0x000fe400010e069b */
[----:B--2---:R-:W-:-:S04]  /*29d0*/  IMAD.U32 R121, R159, 0x10000, RZ ;  /* 0x000100009f797824 */ /* 0x004fc800078e00ff */
[----:B------:R-:W-:-:S04]  /*29e0*/  FMUL R121, R121, R2 ;  /* 0x0000000279797220 */ /* 0x000fc80000400000 */
[----:B------:R-:W-:-:S05]  /*29f0*/  FFMA R121, R122, R0, R121 ;  /* 0x000000007a797223 */ /* 0x000fca0000000079 */
[----:B------:R-:W-:-:S05]  /*2a00*/  F2FP.BF16.F32.PACK_AB R121, RZ, R121 ;  /* 0x00000079ff79723e */ /* 0x000fca00000010ff */
[----:B------:R0:W-:Y:S01]  /*2a10*/  @P0 STG.E.U16 desc[UR12][R8.64], R121 ;  /* 0x0000007908000986 */ /* 0x0001e2000c10150c */
[----:B------:R-:W-:Y:S05]  /*2a20*/  @!P1 BRA `(.L_x_31) ;  /* 0x0000000000049947 */ /* 0x000fea0003800000 */
[----:B------:R2:W5:Y:S02]  /*2a30*/  LDG.E.LTC128B.U16 R159, desc[UR12][R18.64+0x2] ;  /* 0x0000020c129f7981 */ /* 0x000564000c1e1520 */
.L_x_31:
[----:B------:R-:W-:Y:S05]  /*2a40*/  BSYNC B0 ;  /* 0x0000000000007941 */ /* 0x000fea0003800000 */
.L_x_30:
[----:B-----5:R-:W-:Y:S01]  /*2a50*/  IMAD.U32 R3, R159, 0x10000, RZ ;  /* 0x000100009f037824 */ /* 0x020fe200078e00ff */
[----:B------:R-:W-:Y:S01]  /*2a60*/  ISETP.GT.AND P3, PT, R7, 0x8, PT ;  /* 0x000000080700780c */ /* 0x000fe20003f64270 */
[----:B------:R-:W-:Y:S01]  /*2a70*/  BSSY B0, `(.L_x_32) ;  /* 0x000000a000007945 */ /* 0x000fe20003800000 */
[----:B------:R-:W-:Y:S01]  /*2a80*/  LOP3.LUT R120, R120, 0xfffffffb, RZ, 0xc0, !PT ;  /* 0xfffffffb78787812 */ /* 0x000fe200078ec0ff */
[----:B------:R-:W-:Y:S01]  /*2a90*/  FMUL R4, R3, R2 ;  /* 0x0000000203047220 */ /* 0x000fe20000400000 */
[----:B------:R-:W-:-:S03]  /*2aa0*/  ISETP.GT.AND P0, PT, R5, RZ, P3 ;  /* 0x000000ff0500720c */ /* 0x000fc60001f04270 */
[----:B------:R-:W-:-:S05]  /*2ab0*/  FFMA R4, R123, R0, R4 ;  /* 0x000000007b047223 */ /* 0x000fca0000000004 */
[----:B------:R-:W-:Y:S02]  /*2ac0*/  F2FP.BF16.F32.PACK_AB R4, RZ, R4 ;  /* 0x00000004ff04723e */ /* 0x000fe400000010ff */
[----:B------:R-:W-:-:S03]  /*2ad0*/  @P3 LOP3.LUT R120, R120, 0x4, RZ, 0xfc, !PT ;  /* 0x0000000478783812 */ /* 0x000fc600078efcff */
[----:B------:R3:W-:Y:S01]  /*2ae0*/  @P1 STG.E.U16 desc[UR12][R8.64+0x2], R4 ;  /* 0x0000020408001986 */ /* 0x0007e2000c10150c */
[----:B------:R-:W-:Y:S05]  /*2af0*/  @!P0 BRA `(.L_x_33) ;  /* 0x0000000000048947 */ /* 0x000fea0003800000 */
[----:B------:R4:W5:Y:S02]  /*2b00*/  LDG.E.LTC128B.U16 R159, desc[UR12][R156.64+0x10] ;  /* 0x0000100c9c9f7981 */ /* 0x000964000c1e1520 */
.L_x_33:
[----:B------:R-:W-:Y:S05]  /*2b10*/  BSYNC B0 ;  /* 0x0000000000007941 */ /* 0x000fea0003800000 */
.L_x_32:
[----:B-----5:R-:W-:Y:S01]  /*2b20*/  IMAD.U32 R3, R159, 0x10000, RZ ;  /* 0x000100009f037824 */ /* 0x020fe200078e00ff */
[----:B------:R-:W-:Y:S01]  /*2b30*/  ISETP.GT.AND P2, PT, R7, 0x9, PT ;  /* 0x000000090700780c */ /* 0x000fe20003f44270 */
[----:B------:R-:W-:Y:S01]  /*2b40*/  @P0 IMAD.MOV.U32 R10, RZ, RZ, R154 ;  /* 0x000000ffff0a0224 */ /* 0x000fe200078e009a */
[----:B------:R-:W-:Y:S01]  /*2b50*/  LOP3.LUT R120, R120, 0xfffffff7, RZ, 0xc0, !PT ;  /* 0xfffffff778787812 */ /* 0x000fe200078ec0ff */
[----:B------:R-:W-:Y:S01]  /*2b60*/  FMUL R3, R3, R2 ;  /* 0x0000000203037220 */ /* 0x000fe20000400000 */
[----:B------:R-:W-:Y:S01]  /*2b70*/  @P0 IMAD.MOV.U32 R11, RZ, RZ, R155 ;  /* 0x000000ffff0b0224 */ /* 0x000fe200078e009b */
[----:B------:R-:W-:Y:S01]  /*2b80*/  ISETP.GT.AND P1, PT, R5, RZ, P2 ;  /* 0x000000ff0500720c */ /* 0x000fe20001724270 */
[----:B------:R-:W-:Y:S01]  /*2b90*/  BSSY B0, `(.L_x_34) ;  /* 0x0000007000007945 */ /* 0x000fe20003800000 */
[----:B------:R-:W-:-:S05]  /*2ba0*/  FFMA R3, R124, R0, R3 ;  /* 0x000000007c037223 */ /* 0x000fca0000000003 */
[----:B------:R-:W-:Y:S02]  /*2bb0*/  F2FP.BF16.F32.PACK_AB R3, RZ, R3 ;  /* 0x00000003ff03723e */ /* 0x000fe400000010ff */
[----:B------:R-:W-:-:S03]  /*2bc0*/  @P2 LOP3.LUT R120, R120, 0x8, RZ, 0xfc, !PT ;  /* 0x0000000878782812 */ /* 0x000fc600078efcff */
[----:B------:R0:W-:Y:S01]  /*2bd0*/  @P0 STG.E.U16 desc[UR12][R10.64+0x10], R3 ;  /* 0x000010030a000986 */ /* 0x0001e2000c10150c */
[----:B------:R-:W-:Y:S05]  /*2be0*/  @!P1 BRA `(.L_x_35) ;  /* 0x0000000000049947 */ /* 0x000fea0003800000 */
[----:B------:R0:W5:Y:S02]  /*2bf0*/  LDG.E.LTC128B.U16 R159, desc[UR12][R156.64+0x12] ;  /* 0x0000120c9c9f7981 */ /* 0x000164000c1e1520 */
.L_x_35:
[----:B------:R-:W-:Y:S05]  /*2c00*/  BSYNC B0 ;  /* 0x0000000000007941 */ /* 0x000fea0003800000 */
.L_x_34:
[----:B0----5:R-:W-:Y:S01]  /*2c10*/  IMAD.U32 R3, R159, 0x10000, RZ ;  /* 0x000100009f037824 */ /* 0x021fe200078e00ff */
[----:B------:R-:W-:Y:S01]  /*2c20*/  ISETP.GT.AND P0, PT, R5, 0x8, P3 ;  /* 0x000000080500780c */ /* 0x000fe20001f04270 */
[----:B------:R-:W-:Y:S01]  /*2c30*/  @P1 IMAD.MOV.U32 R10, RZ, RZ, R154 ;  /* 0x000000ffff0a1224 */ /* 0x000fe200078e009a */
[----:B------:R-:W-:Y:S01]  /*2c40*/  BSSY B0, `(.L_x_36) ;  /* 0x0000008000007945 */ /* 0x000fe20003800000 */
[----:B---3--:R-:W-:Y:S01]  /*2c50*/  FMUL R4, R3, R2 ;  /* 0x0000000203047220 */ /* 0x008fe20000400000 */
[----:B------:R-:W-:-:S03]  /*2c60*/  @P1 IMAD.MOV.U32 R11, RZ, RZ, R155 ;  /* 0x000000ffff0b1224 */ /* 0x000fc600078e009b */
[----:B------:R-:W-:-:S05]  /*2c70*/  FFMA R4, R125, R0, R4 ;  /* 0x000000007d047223 */ /* 0x000fca0000000004 */
[----:B------:R-:W-:-:S05]  /*2c80*/  F2FP.BF16.F32.PACK_AB R4, RZ, R4 ;  /* 0x00000004ff04723e */ /* 0x000fca00000010ff */
[----:B------:R0:W-:Y:S01]  /*2c90*/  @P1 STG.E.U16 desc[UR12][R10.64+0x12], R4 ;  /* 0x000012040a001986 */ /* 0x0001e2000c10150c */
[----:B------:R-:W-:Y:S05]  /*2ca0*/  @!P0 BRA `(.L_x_37) ;  /* 0x0000000000048947 */ /* 0x000fea0003800000 */
[----:B------:R3:W5:Y:S02]  /*2cb0*/  LDG.E.LTC128B.U16 R159, desc[UR12][R18.64+0x10] ;  /* 0x0000100c129f7981 */ /* 0x000764000c1e1520 */
.L_x_37:
[----:B------:R-:W-:Y:S05]  /*2cc0*/  BSYNC B0 ;  /* 0x0000000000007941 */ /* 0x000fea0003800000 */
.L_x_36:
[----:B-----5:R-:W-:Y:S01]  /*2cd0*/  IMAD.U32 R3, R159, 0x10000, RZ ;  /* 0x000100009f037824 */ /* 0x020fe200078e00ff */
[----:B------:R-:W-:Y:S01]  /*2ce0*/  ISETP.GT.AND P1, PT, R5, 0x8, P2 ;  /* 0x000000080500780c */ /* 0x000fe20001724270 */
[----:B------:R-:W-:Y:S02]  /*2cf0*/  BSSY B0, `(.L_x_38) ;  /* 0x0000007000007945 */ /* 0x000fe40003800000 */
[----:B------:R-:W-:-:S04]  /*2d00*/  FMUL R3, R3, R2 ;  /* 0x0000000203037220 */ /* 0x000fc80000400000 */
[----:B------:R-:W-:-:S05]  /*2d10*/  FFMA R3, R126, R0, R3 ;  /* 0x000000007e037223 */ /* 0x000fca0000000003 */
[----:B------:R-:W-:-:S05]  /*2d20*/  F2FP.BF16.F32.PACK_AB R3, RZ, R3 ;  /* 0x00000003ff03723e */ /* 0x000fca00000010ff */
[----:B------:R0:W-:Y:S01]  /*2d30*/  @P0 STG.E.U16 desc[UR12][R8.64+0x10], R3 ;  /* 0x0000100308000986 */ /* 0x0001e2000c10150c */
[----:B------:R-:W-:Y:S05]  /*2d40*/  @!P1 BRA `(.L_x_39) ;  /* 0x0000000000049947 */ /* 0x000fea0003800000 */
[----:B------:R0:W5:Y:S02]  /*2d50*/  LDG.E.LTC128B.U16 R159, desc[UR12][R18.64+0x12] ;  /* 0x0000120c129f7981 */ /* 0x000164000c1e1520 */
.L_x_39:
[----:B------:R-:W-:Y:S05]  /*2d60*/  BSYNC B0 ;  /* 0x0000000000007941 */ /* 0x000fea0003800000 */
.L_x_38:
[----:B0----5:R-:W-:Y:S01]  /*2d70*/  IMAD.U32 R3, R159, 0x10000, RZ ;  /* 0x000100009f037824 */ /* 0x021fe200078e00ff */
        /* <DEDUP_REMOVED lines=11> */
.L_x_41:
[----:B------:R-:W-:Y:S05]  /*2e30*/  BSYNC B0 ;  /* 0x0000000000007941 */ /* 0x000fea0003800000 */
.L_x_40:
[----:B-----5:R-:W-:Y:S01]  /*2e40*/  IMAD.U32 R3, R159, 0x10000, RZ ;  /* 0x000100009f037824 */ /* 0x020fe200078e00ff */
[----:B------:R-:W-:Y:S01]  /*2e50*/  ISETP.GT.AND P1, PT, R7, 0x11, PT ;  /* 0x000000110700780c */ /* 0x000fe20003f24270 */
[----:B------:R-:W-:Y:S01]  /*2e60*/  @P0 IMAD.MOV.U32 R10, RZ, RZ, R154 ;  /* 0x000000ffff0a0224 */ /* 0x000fe200078e009a */
[----:B------:R-:W-:Y:S01]  /*2e70*/  LOP3.LUT R120, R120, 0xffffffdf, RZ, 0xc0, !PT ;  /* 0xffffffdf78787812 */ /* 0x000fe200078ec0ff */
[----:B------:R-:W-:Y:S01]  /*2e80*/  FMUL R3, R3, R2 ;  /* 0x0000000203037220 */ /* 0x000fe20000400000 */
[----:B------:R-:W-:Y:S01]  /*2e90*/  @P0 IMAD.MOV.U32 R11, RZ, RZ, R155 ;  /* 0x000000ffff0b0224 */ /* 0x000fe200078e009b */
[----:B------:R-:W-:Y:S02]  /*2ea0*/  BSSY B0, `(.L_x_42) ;  /* 0x0000008000007945 */ /* 0x000fe40003800000 */
[----:B------:R-:W-:-:S05]  /*2eb0*/  FFMA R3, R128, R0, R3 ;  /* 0x0000000080037223 */ /* 0x000fca0000000003 */
[----:B------:R-:W-:Y:S02]  /*2ec0*/  F2FP.BF16.F32.PACK_AB R3, RZ, R3 ;  /* 0x00000003ff03723e */ /* 0x000fe400000010ff */
[----:B------:R-:W-:-:S03]  /*2ed0*/  @P1 LOP3.LUT R120, R120, 0x20, RZ, 0xfc, !PT ;  /* 0x0000002078781812 */ /* 0x000fc600078efcff */
[----:B------:R0:W-:Y:S01]  /*2ee0*/  @P0 STG.E.U16 desc[UR12][R10.64+0x20], R3 ;  /* 0x000020030a000986 */ /* 0x0001e2000c10150c */
[----:B------:R-:W-:-:S13]  /*2ef0*/  ISETP.GT.AND P0, PT, R5, RZ, P1 ;  /* 0x000000ff0500720c */ /* 0x000fda0000f04270 */
[----:B0-----:R-:W-:Y:S05]  /*2f00*/  @!P0 BRA `(.L_x_43) ;  /* 0x0000000000048947 */ /* 0x001fea0003800000 */
[----:B------:R0:W5:Y:S02]  /*2f10*/  LDG.E.LTC128B.U16 R159, desc[UR12][R156.64+0x22] ;  /* 0x0000220c9c9f7981 */ /* 0x000164000c1e1520 */
.L_x_43:
[----:B------:R-:W-:Y:S05]  /*2f20*/  BSYNC B0 ;  /* 0x0000000000007941 */ /* 0x000fea0003800000 */
.L_x_42:
[----:B-----5:R-:W-:Y:S01]  /*2f30*/  IMAD.U32 R3, R159, 0x10000, RZ ;  /* 0x000100009f037824 */ /* 0x020fe200078e00ff */
[----:B------:R-:W-:Y:S01]  /*2f40*/  BSSY B0, `(.L_x_44) ;  /* 0x000000a000007945 */ /* 0x000fe20003800000 */
[----:B------:R-:W-:Y:S02]  /*2f50*/  @P0 IMAD.MOV.U32 R10, RZ, RZ, R154 ;  /* 0x000000ffff0a0224 */ /* 0x000fe400078e009a */
[----:B------:R-:W-:Y:S01]  /*2f60*/  FMUL R4, R3, R2 ;  /* 0x0000000203047220 */ /* 0x000fe20000400000 */
[----:B------:R-:W-:-:S03]  /*2f70*/  @P0 IMAD.MOV.U32 R11, RZ, RZ, R155 ;  /* 0x000000ffff0b0224 */ /* 0x000fc600078e009b */
[----:B------:R-:W-:-:S05]  /*2f80*/  FFMA R4, R129, R0, R4 ;  /* 0x0000000081047223 */ /* 0x000fca0000000004 */
[----:B------:R-:W-:-:S05]  /*2f90*/  F2FP.BF16.F32.PACK_AB R4, RZ, R4 ;  /* 0x00000004ff04723e */ /* 0x000fca00000010ff */
[----:B------:R0:W-:Y:S01]  /*2fa0*/  @P0 STG.E.U16 desc[UR12][R10.64+0x22], R4 ;  /* 0x000022040a000986 */ /* 0x0001e2000c10150c */
[----:B------:R-:W-:-:S13]  /*2fb0*/  ISETP.GT.AND P0, PT, R5, 0x8, P2 ;  /* 0x000000080500780c */ /* 0x000fda0001704270 */
[----:B0-----:R-:W-:Y:S05]  /*2fc0*/  @!P0 BRA `(.L_x_45) ;  /* 0x0000000000048947 */ /* 0x001fea0003800000 */
[----:B------:R0:W5:Y:S02]  /*2fd0*/  LDG.E.LTC128B.U16 R159, desc[UR12][R18.64+0x20] ;  /* 0x0000200c129f7981 */ /* 0x000164000c1e1520 */
.L_x_45:
[----:B------:R-:W-:Y:S05]  /*2fe0*/  BSYNC B0 ;  /* 0x0000000000007941 */ /* 0x000fea0003800000 */
.L_x_44:
[----:B-----5:R-:W-:Y:S01]  /*2ff0*/  IMAD.U32 R3, R159, 0x10000, RZ ;  /* 0x000100009f037824 */ /* 0x020fe200078e00ff */
[----:B------:R-:W-:Y:S03]  /*3000*/  BSSY B0, `(.L_x_46) ;  /* 0x0000008000007945 */ /* 0x000fe60003800000 */
[----:B------:R-:W-:-:S04]  /*3010*/  FMUL R3, R3, R2 ;  /* 0x0000000203037220 */ /* 0x000fc80000400000 */
[----:B------:R-:W-:-:S05]  /*3020*/  FFMA R3, R130, R0, R3 ;  /* 0x0000000082037223 */ /* 0x000fca0000000003 */
[----:B------:R-:W-:-:S05]  /*3030*/  F2FP.BF16.F32.PACK_AB R3, RZ, R3 ;  /* 0x00000003ff03723e */ /* 0x000fca00000010ff */
[----:B------:R0:W-:Y:S01]  /*3040*/  @P0 STG.E.U16 desc[UR12][R8.64+0x20], R3 ;  /* 0x0000200308000986 */ /* 0x0001e2000c10150c */
[----:B------:R-:W-:-:S13]  /*3050*/  ISETP.GT.AND P0, PT, R5, 0x8, P1 ;  /* 0x000000080500780c */ /* 0x000fda0000f04270 */
[----:B0-----:R-:W-:Y:S05]  /*3060*/  @!P0 BRA `(.L_x_47) ;  /* 0x0000000000048947 */ /* 0x001fea0003800000 */
[----:B------:R0:W5:Y:S02]  /*3070*/  LDG.E.LTC128B.U16 R159, desc[UR12][R18.64+0x22] ;  /* 0x0000220c129f7981 */ /* 0x000164000c1e1520 */
.L_x_47:
[----:B------:R-:W-:Y:S05]  /*3080*/  BSYNC B0 ;  /* 0x0000000000007941 */ /* 0x000fea0003800000 */
.L_x_46:
[----:B-----5:R-:W-:Y:S01]  /*3090*/  IMAD.U32 R3, R159, 0x10000, RZ ;  /* 0x000100009f037824 */ /* 0x020fe200078e00ff */
[C---:B------:R-:W-:Y:S01]  /*30a0*/  SHF.L.U64.HI R15, R14.reuse, 0x7, R15 ;  /* 0x000000070e0f7819 */ /* 0x040fe2000001020f */
[----:B------:R-:W-:Y:S01]  /*30b0*/  IMAD.SHL.U32 R13, R14, 0x80, RZ ;  /* 0x000000800e0d7824 */ /* 0x000fe200078e00ff */
[----:B------:R-:W-:Y:S01]  /*30c0*/  ISETP.GT.AND P2, PT, R7, 0x18, PT ;  /* 0x000000180700780c */ /* 0x000fe20003f44270 */
[----:B------:R-:W-:Y:S01]  /*30d0*/  FMUL R4, R3, R2 ;  /* 0x0000000203047220 */ /* 0x000fe20000400000 */
[----:B------:R-:W-:Y:S01]  /*30e0*/  LOP3.LUT R120, R120, 0xffffffbf, RZ, 0xc0, !PT ;  /* 0xffffffbf78787812 */ /* 0x000fe200078ec0ff */
[----:B------:R-:W-:Y:S01]  /*30f0*/  BSSY B0, `(.L_x_48) ;  /* 0x000000d000007945 */ /* 0x000fe20003800000 */
[----:B------:R-:W-:Y:S01]  /*3100*/  LOP3.LUT R3, R13, 0x2, RZ, 0xfc, !PT ;  /* 0x000000020d037812 */ /* 0x000fe200078efcff */
[----:B------:R-:W-:-:S05]  /*3110*/  FFMA R4, R131, R0, R4 ;  /* 0x0000000083047223 */ /* 0x000fca0000000004 */
[----:B------:R-:W-:-:S03]  /*3120*/  F2FP.BF16.F32.PACK_AB R4, RZ, R4 ;  /* 0x00000004ff04723e */ /* 0x000fc600000010ff */
[----:B------:R-:W-:Y:S02]  /*3130*/  @P2 LOP3.LUT R120, R120, 0x40, RZ, 0xfc, !PT ;  /* 0x0000004078782812 */ /* 0x000fe400078efcff */
[----:B------:R0:W-:Y:S01]  /*3140*/  @P0 STG.E.U16 desc[UR12][R8.64+0x22], R4 ;  /* 0x0000220408000986 */ /* 0x0001e2000c10150c */
[----:B------:R-:W-:-:S05]  /*3150*/  IADD3 R124, P0, R3, R154, RZ ;  /* 0x0000009a037c7210 */ /* 0x000fca0007f1e0ff */
[----:B------:R-:W-:Y:S01]  /*3160*/  IMAD.X R125, R15, 0x1, R155, P0 ;  /* 0x000000010f7d7824 */ /* 0x000fe200000e069b */
[----:B------:R-:W-:-:S05]  /*3170*/  IADD3 R10, P0, R13, R154, RZ ;  /* 0x0000009a0d0a7210 */ /* 0x000fca0007f1e0ff */
[----:B------:R-:W-:Y:S01]  /*3180*/  IMAD.X R11, R15, 0x1, R155, P0 ;  /* 0x000000010f0b7824 */ /* 0x000fe200000e069b */
[----:B------:R-:W-:-:S13]  /*3190*/  ISETP.GT.AND P0, PT, R5, RZ, P2 ;  /* 0x000000ff0500720c */ /* 0x000fda0001704270 */
[----:B0-----:R-:W-:Y:S05]  /*31a0*/  @!P0 BRA `(.L_x_49) ;  /* 0x0000000000048947 */ /* 0x001fea0003800000 */
[----:B------:R0:W5:Y:S02]  /*31b0*/  LDG.E.LTC128B.U16 R159, desc[UR12][R156.64+0x30] ;  /* 0x0000300c9c9f7981 */ /* 0x000164000c1e1520 */
.L_x_49:
[----:B------:R-:W-:Y:S05]  /*31c0*/  BSYNC B0 ;  /* 0x0000000000007941 */ /* 0x000fea0003800000 */
.L_x_48:
[----:B-----5:R-:W-:Y:S01]  /*31d0*/  IMAD.U32 R23, R159, 0x10000, RZ ;  /* 0x000100009f177824 */ /* 0x020fe200078e00ff */
[----:B------:R-:W-:Y:S01]  /*31e0*/  ISETP.GT.AND P1, PT, R7, 0x19, PT ;  /* 0x000000190700780c */ /* 0x000fe20003f24270 */
[----:B------:R-:W-:Y:S01]  /*31f0*/  @P0 IMAD.MOV.U32 R22, RZ, RZ, R154 ;  /* 0x000000ffff160224 */ /* 0x000fe200078e009a */
[----:B------:R-:W-:Y:S01]  /*3200*/  LOP3.LUT R120, R120, 0xffffff7f, RZ, 0xc0, !PT ;  /* 0xffffff7f78787812 */ /* 0x000fe200078ec0ff */
[----:B------:R-:W-:Y:S01]  /*3210*/  FMUL R23, R23, R2 ;  /* 0x0000000217177220 */ /* 0x000fe20000400000 */
[----:B------:R-:W-:Y:S03]  /*3220*/  BSSY B0, `(.L_x_50) ;  /* 0x000000a000007945 */ /* 0x000fe60003800000 */
[----:B------:R-:W-:-:S05]  /*3230*/  FFMA R23, R132, R0, R23 ;  /* 0x0000000084177223 */ /* 0x000fca0000000017 */
[----:B------:R-:W-:Y:S02]  /*3240*/  F2FP.BF16.F32.PACK_AB R23, RZ, R23 ;  /* 0x00000017ff17723e */ /* 0x000fe400000010ff */
[----:B------:R-:W-:Y:S02]  /*3250*/  @P1 LOP3.LUT R120, R120, 0x80, RZ, 0xfc, !PT ;  /* 0x0000008078781812 */ /* 0x000fe400078efcff */
[----:B------:R-:W-:Y:S01]  /*3260*/  PRMT R4, R23, 0x7610, R4 ;  /* 0x0000761017047816 */ /* 0x000fe20000000004 */
[----:B------:R-:W-:-:S05]  /*3270*/  @P0 IMAD.MOV.U32 R23, RZ, RZ, R155 ;  /* 0x000000ffff170224 */ /* 0x000fca00078e009b */
[----:B------:R0:W-:Y:S01]  /*3280*/  @P0 STG.E.U16 desc[UR12][R22.64+0x30], R4 ;  /* 0x0000300416000986 */ /* 0x0001e2000c10150c */
[----:B------:R-:W-:-:S13]  /*3290*/  ISETP.GT.AND P0, PT, R5, RZ, P1 ;  /* 0x000000ff0500720c */ /* 0x000fda0000f04270 */
[----:B0-----:R-:W-:Y:S05]  /*32a0*/  @!P0 BRA `(.L_x_51) ;  /* 0x0000000000048947 */ /* 0x001fea0003800000 */
[----:B------:R0:W5:Y:S02]  /*32b0*/  LDG.E.LTC128B.U16 R159, desc[UR12][R156.64+0x32] ;  /* 0x0000320c9c9f7981 */ /* 0x000164000c1e1520 */
.L_x_51:
[----:B------:R-:W-:Y:S05]  /*32c0*/  BSYNC B0 ;  /* 0x0000000000007941 */ /* 0x000fea0003800000 */
.L_x_50:
        /* <DEDUP_REMOVED lines=11> */
.L_x_53:
[----:B------:R-:W-:Y:S05]  /*3380*/  BSYNC B0 ;  /* 0x0000000000007941 */ /* 0x000fea0003800000 */
.L_x_52:
        /* <DEDUP_REMOVED lines=9> */
.L_x_55:
[----:B------:R-:W-:Y:S05]  /*3420*/  BSYNC B0 ;  /* 0x0000000000007941 */ /* 0x000fea0003800000 */
.L_x_54:
[----:B-----5:R-:W-:Y:S01]  /*3430*/  IMAD.U32 R23, R159, 0x10000, RZ ;  /* 0x000100009f177824 */ /* 0x020fe200078e00ff */
[----:B------:R-:W-:Y:S01]  /*3440*/  ISETP.GT.AND P2, PT, R7, 0x20, PT ;  /* 0x000000200700780c */ /* 0x000fe20003f44270 */
[----:B------:R-:W-:Y:S01]  /*3450*/  BSSY B0, `(.L_x_56) ;  /* 0x000000a000007945 */ /* 0x000fe20003800000 */
[----:B------:R-:W-:Y:S01]  /*3460*/  LOP3.LUT R120, R120, 0xfffffeff, RZ, 0xc0, !PT ;  /* 0xfffffeff78787812 */ /* 0x000fe200078ec0ff */
[----:B------:R-:W-:-:S04]  /*3470*/  FMUL R4, R23, R2 ;  /* 0x0000000217047220 */ /* 0x000fc80000400000 */
[----:B------:R-:W-:-:S05]  /*3480*/  FFMA R4, R135, R0, R4 ;  /* 0x0000000087047223 */ /* 0x000fca0000000004 */
[----:B------:R-:W-:Y:S02]  /*3490*/  F2FP.BF16.F32.PACK_AB R4, RZ, R4 ;  /* 0x00000004ff04723e */ /* 0x000fe400000010ff */
[----:B------:R-:W-:-:S03]  /*34a0*/  @P2 LOP3.LUT R120, R120, 0x100, RZ, 0xfc, !PT ;  /* 0x0000010078782812 */ /* 0x000fc600078efcff */
[----:B------:R0:W-:Y:S01]  /*34b0*/  @P0 STG.E.U16 desc[UR12][R8.64+0x32], R4 ;  /* 0x0000320408000986 */ /* 0x0001e2000c10150c */
[----:B------:R-:W-:-:S13]  /*34c0*/  ISETP.GT.AND P0, PT, R5, RZ, P2 ;  /* 0x000000ff0500720c */ /* 0x000fda0001704270 */
[----:B0-----:R-:W-:Y:S05]  /*34d0*/  @!P0 BRA `(.L_x_57) ;  /* 0x0000000000048947 */ /* 0x001fea0003800000 */
[----:B------:R0:W5:Y:S02]  /*34e0*/  LDG.E.LTC128B.U16 R159, desc[UR12][R156.64+0x40] ;  /* 0x0000400c9c9f7981 */ /* 0x000164000c1e1520 */
.L_x_57:
[----:B------:R-:W-:Y:S05]  /*34f0*/  BSYNC B0 ;  /* 0x0000000000007941 */ /* 0x000fea0003800000 */
.L_x_56:
        /* <DEDUP_REMOVED lines=15> */
.L_x_59:
[----:B------:R-:W-:Y:S05]  /*35f0*/  BSYNC B0 ;  /* 0x0000000000007941 */ /* 0x000fea0003800000 */
.L_x_58:
        /* <DEDUP_REMOVED lines=11> */
.L_x_61:
[----:B------:R-:W-:Y:S05]  /*36b0*/  BSYNC B0 ;  /* 0x0000000000007941 */ /* 0x000fea0003800000 */
.L_x_60:
        /* <DEDUP_REMOVED lines=9> */
.L_x_63:
[----:B------:R-:W-:Y:S05]  /*3750*/  BSYNC B0 ;  /* 0x0000000000007941 */ /* 0x000fea0003800000 */
.L_x_62:
        /* <DEDUP_REMOVED lines=12> */
.L_x_65:
[----:B------:R-:W-:Y:S05]  /*3820*/  BSYNC B0 ;  /* 0x0000000000007941 */ /* 0x000fea0003800000 */
.L_x_64:
        /* <DEDUP_REMOVED lines=15> */
.L_x_67:
[----:B------:R-:W-:Y:S05]  /*3920*/  BSYNC B0 ;  /* 0x0000000000007941 */ /* 0x000fea0003800000 */
.L_x_66:
        /* <DEDUP_REMOVED lines=11> */
.L_x_69:
[----:B------:R-:W-:Y:S05]  /*39e0*/  BSYNC B0 ;  /* 0x0000000000007941 */ /* 0x000fea0003800000 */
.L_x_68:
        /* <DEDUP_REMOVED lines=9> */
.L_x_71:
[----:B------:R-:W-:Y:S05]  /*3a80*/  BSYNC B0 ;  /* 0x0000000000007941 */ /* 0x000fea0003800000 */
.L_x_70:
[----:B-----5:R-:W-:Y:S01]  /*3a90*/  IMAD.U32 R23, R159, 0x10000, RZ ;  /* 0x000100009f177824 */ /* 0x020fe200078e00ff */
[----:B------:R-:W-:Y:S01]  /*3aa0*/  ISETP.GT.AND P3, PT, R7, 0x30, PT ;  /* 0x000000300700780c */ /* 0x000fe20003f64270 */
[----:B------:R-:W-:Y:S02]  /*3ab0*/  BSSY B0, `(.L_x_72) ;  /* 0x0000008000007945 */ /* 0x000fe40003800000 */
[----:B------:R-:W-:-:S04]  /*3ac0*/  FMUL R4, R23, R2 ;  /* 0x0000000217047220 */ /* 0x000fc80000400000 */
[----:B------:R-:W-:-:S05]  /*3ad0*/  FFMA R4, R143, R0, R4 ;  /* 0x000000008f047223 */ /* 0x000fca0000000004 */
[----:B------:R-:W-:-:S05]  /*3ae0*/  F2FP.BF16.F32.PACK_AB R4, RZ, R4 ;  /* 0x00000004ff04723e */ /* 0x000fca00000010ff */
[----:B------:R0:W-:Y:S01]  /*3af0*/  @P0 STG.E.U16 desc[UR12][R8.64+0x52], R4 ;  /* 0x0000520408000986 */ /* 0x0001e2000c10150c */
[----:B------:R-:W-:-:S13]  /*3b00*/  ISETP.GT.AND P0, PT, R5, RZ, P3 ;  /* 0x000000ff0500720c */ /* 0x000fda0001f04270 */
[----:B0-----:R-:W-:Y:S05]  /*3b10*/  @!P0 BRA `(.L_x_73) ;  /* 0x0000000000048947 */ /* 0x001fea0003800000 */
[----:B------:R0:W5:Y:S02]  /*3b20*/  LDG.E.LTC128B.U16 R159, desc[UR12][R156.64+0x60] ;  /* 0x0000600c9c9f7981 */ /* 0x000164000c1e1520 */
.L_x_73:
[----:B------:R-:W-:Y:S05]  /*3b30*/  BSYNC B0 ;  /* 0x0000000000007941 */ /* 0x000fea0003800000 */
.L_x_72:
[----:B-----5:R-:W-:Y:S01]  /*3b40*/  IMAD.U32 R23, R159, 0x10000, RZ ;  /* 0x000100009f177824 */ /* 0x020fe200078e00ff */
[----:B------:R-:W-:Y:S01]  /*3b50*/  ISETP.GT.AND P2, PT, R7, 0x31, PT ;  /* 0x000000310700780c */ /* 0x000fe20003f44270 */
[----:B------:R-:W-:Y:S01]  /*3b60*/  @P0 IMAD.MOV.U32 R22, RZ, RZ, R154 ;  /* 0x000000ffff160224 */ /* 0x000fe200078e009a */
[----:B------:R-:W-:Y:S01]  /*3b70*/  BSSY B0, `(.L_x_74) ;  /* 0x000000a000007945 */ /* 0x000fe20003800000 */
[----:B------:R-:W-:-:S04]  /*3b80*/  FMUL R23, R23, R2 ;  /* 0x0000000217177220 */ /* 0x000fc80000400000 */
[----:B------:R-:W-:-:S05]  /*3b90*/  FFMA R23, R144, R0, R23 ;  /* 0x0000000090177223 */ /* 0x000fca0000000017 */
[----:B------:R-:W-:-:S04]  /*3ba0*/  F2FP.BF16.F32.PACK_AB R23, RZ, R23 ;  /* 0x00000017ff17723e */ /* 0x000fc800000010ff */
[----:B------:R-:W-:Y:S01]  /*3bb0*/  PRMT R4, R23, 0x7610, R4 ;  /* 0x0000761017047816 */ /* 0x000fe20000000004 */
[----:B------:R-:W-:-:S05]  /*3bc0*/  @P0 IMAD.MOV.U32 R23, RZ, RZ, R155 ;  /* 0x000000ffff170224 */ /* 0x000fca00078e009b */
[----:B------:R0:W-:Y:S01]  /*3bd0*/  @P0 STG.E.U16 desc[UR12][R22.64+0x60], R4 ;  /* 0x0000600416000986 */ /* 0x0001e2000c10150c */
[----:B------:R-:W-:-:S13]  /*3be0*/  ISETP.GT.AND P0, PT, R5, RZ, P2 ;  /* 0x000000ff0500720c */ /* 0x000fda0001704270 */
[----:B0-----:R-:W-:Y:S05]  /*3bf0*/  @!P0 BRA `(.L_x_75) ;  /* 0x0000000000048947 */ /* 0x001fea0003800000 */
[----:B------:R0:W5:Y:S02]  /*3c00*/  LDG.E.LTC128B.U16 R159, desc[UR12][R156.64+0x62] ;  /* 0x0000620c9c9f7981 */ /* 0x000164000c1e1520 */
.L_x_75:
[----:B------:R-:W-:Y:S05]  /*3c10*/  BSYNC B0 ;  /* 0x0000000000007941 */ /* 0x000fea0003800000 */
.L_x_74:
        /* <DEDUP_REMOVED lines=11> */
.L_x_77:
[----:B------:R-:W-:Y:S05]  /*3cd0*/  BSYNC B0 ;  /* 0x0000000000007941 */ /* 0x000fea0003800000 */
.L_x_76:
        /* <DEDUP_REMOVED lines=9> */
.L_x_79:
[----:B------:R-:W-:Y:S05]  /*3d70*/  BSYNC B0 ;  /* 0x0000000000007941 */ /* 0x000fea0003800000 */
.L_x_78:
        /* <DEDUP_REMOVED lines=10> */
.L_x_81:
[----:B------:R-:W-:Y:S05]  /*3e20*/  BSYNC B0 ;  /* 0x0000000000007941 */ /* 0x000fea0003800000 */
.L_x_80:
[----:B-----5:R-:W-:Y:S01]  /*3e30*/  IMAD.U32 R23, R159, 0x10000, RZ ;  /* 0x000100009f177824 */ /* 0x020fe200078e00ff */
[----:B------:R-:W-:Y:S01]  /*3e40*/  BSSY B0, `(.L_x_82) ;  /* 0x000000c000007945 */ /* 0x000fe20003800000 */
[----:B------:R-:W-:Y:S02]  /*3e50*/  @P0 IMAD.MOV.U32 R22, RZ, RZ, R154 ;  /* 0x000000ffff160224 */ /* 0x000fe400078e009a */
[----:B------:R-:W-:-:S04]  /*3e60*/  FMUL R23, R23, R2 ;  /* 0x0000000217177220 */ /* 0x000fc80000400000 */
[----:B------:R-:W-:-:S05]  /*3e70*/  FFMA R23, R148, R0, R23 ;  /* 0x0000000094177223 */ /* 0x000fca0000000017 */
[----:B------:R-:W-:-:S04]  /*3e80*/  F2FP.BF16.F32.PACK_AB R23, RZ, R23 ;  /* 0x00000017ff17723e */ /* 0x000fc800000010ff */
[----:B------:R-:W-:Y:S01]  /*3e90*/  PRMT R4, R23, 0x7610, R4 ;  /* 0x0000761017047816 */ /* 0x000fe20000000004 */
[----:B------:R-:W-:-:S05]  /*3ea0*/  @P0 IMAD.MOV.U32 R23, RZ, RZ, R155 ;  /* 0x000000ffff170224 */ /* 0x000fca00078e009b */
[----:B------:R0:W-:Y:S01]  /*3eb0*/  @P0 STG.E.U16 desc[UR12][R22.64+0x70], R4 ;  /* 0x0000700416000986 */ /* 0x0001e2000c10150c */
[----:B------:R-:W-:-:S04]  /*3ec0*/  ISETP.GT.AND P0, PT, R7, 0x39, PT ;  /* 0x000000390700780c */ /* 0x000fc80003f04270 */
[----:B------:R-:W-:-:S13]  /*3ed0*/  ISETP.GT.AND P5, PT, R5, RZ, P0 ;  /* 0x000000ff0500720c */ /* 0x000fda00007a4270 */
[----:B0-----:R-:W-:Y:S05]  /*3ee0*/  @!P5 BRA `(.L_x_83) ;  /* 0x000000000004d947 */ /* 0x001fea0003800000 */
[----:B------:R0:W5:Y:S02]  /*3ef0*/  LDG.E.LTC128B.U16 R159, desc[UR12][R156.64+0x72] ;  /* 0x0000720c9c9f7981 */ /* 0x000164000c1e1520 */
.L_x_83:
[----:B------:R-:W-:Y:S05]  /*3f00*/  BSYNC B0 ;  /* 0x0000000000007941 */ /* 0x000fea0003800000 */
.L_x_82:
        /* <DEDUP_REMOVED lines=11> */
.L_x_85:
[----:B------:R-:W-:Y:S05]  /*3fc0*/  BSYNC B0 ;  /* 0x0000000000007941 */ /* 0x000fea0003800000 */
.L_x_84:
        /* <DEDUP_REMOVED lines=9> */
[----:B------:R-:W-:-:S13]  /*4060*/  ISETP.GT.AND P5, PT, R5, 0x8, P0 ;  /* 0x000000080500780c */ /* 0x000fda00007a4270 */
[----:B0-----:R-:W-:Y:S05]  /*4070*/  @!P5 BRA `(.L_x_87) ;  /* 0x000000000004d947 */ /* 0x001fea0003800000 */
[----:B------:R0:W5:Y:S02]  /*4080*/  LDG.E.LTC128B.U16 R159, desc[UR12][R18.64+0x72] ;  /* 0x0000720c129f7981 */ /* 0x000164000c1e1520 */
.L_x_87:
[----:B------:R-:W-:Y:S05]  /*4090*/  BSYNC B0 ;  /* 0x0000000000007941 */ /* 0x000fea0003800000 */
.L_x_86:
[----:B-----5:R-:W-:Y:S01]  /*40a0*/  IMAD.U32 R7, R159, 0x10000, RZ ;  /* 0x000100009f077824 */ /* 0x020fe200078e00ff */
[----:B------:R-:W-:Y:S01]  /*40b0*/  LOP3.LUT R123, R13, 0x10, RZ, 0xfc, !PT ;  /* 0x000000100d7b7812 */ /* 0x000fe200078efcff */
[----:B------:R-:W-:Y:S02]  /*40c0*/  USHF.L.U32 UR22, UR4, 0x7, URZ ;  /* 0x0000000704167899 */ /* 0x000fe4000800063f */
[----:B------:R-:W-:Y:S01]  /*40d0*/  FMUL R4, R7, R2 ;  /* 0x0000000207047220 */ /* 0x000fe20000400000 */
[----:B------:R-:W-:-:S03]  /*40e0*/  USHF.L.U64.HI UR4, UR4, 0x7, UR5 ;  /* 0x0000000704047899 */ /* 0x000fc60008010205 */
[----:B------:R-:W-:-:S05]  /*40f0*/  FFMA R4, R151, R0, R4 ;  /* 0x0000000097047223 */ /* 0x000fca0000000004 */
[----:B------:R-:W-:-:S05]  /*4100*/  F2FP.BF16.F32.PACK_AB R4, RZ, R4 ;  /* 0x00000004ff04723e */ /* 0x000fca00000010ff */
[----:B------:R1:W-:Y:S01]  /*4110*/  @P5 STG.E.U16 desc[UR12][R8.64+0x72], R4 ;  /* 0x0000720408005986 */ /* 0x0003e2000c10150c */
[----:B------:R-:W-:-:S05]  /*4120*/  IADD3 R126, P5, R123, R154, RZ ;  /* 0x0000009a7b7e7210 */ /* 0x000fca0007fbe0ff */
[----:B------:R-:W-:Y:S01]  /*4130*/  IMAD.X R127, R15, 0x1, R155, P5 ;  /* 0x000000010f7f7824 */ /* 0x000fe200028e069b */
[----:B------:R-:W-:-:S04]  /*4140*/  IADD3 R6, P5, R20, UR22, RZ ;  /* 0x0000001614067c10 */ /* 0x000fc8000ffbe0ff */
[----:B------:R-:W-:Y:S02]  /*4150*/  IADD3.X R7, R21, UR4, RZ, P5, !PT ;  /* 0x0000000415077c10 */ /* 0x000fe4000affe4ff */
[----:B------:R-:W-:-:S13]  /*4160*/  ISETP.GT.AND P5, PT, R5, 0x40, P4 ;  /* 0x000000400500780c */ /* 0x000fda00027a4270 */
[----:B------:R-:W0:Y:S01]  /*4170*/  @P5 LDG.E.LTC128B.U16 R159, desc[UR12][R6.64] ;  /* 0x0000000c069f5981 */ /* 0x000e22000c1e1520 */
[----:B------:R-:W-:Y:S01]  /*4180*/  LOP3.LUT R121, R13, 0x12, RZ, 0xfc, !PT ;  /* 0x000000120d797812 */ /* 0x000fe200078efcff */
[----:B------:R-:W-:Y:S01]  /*4190*/  ULOP3.LUT UR21, UR22, 0x2, URZ, 0xfc, !UPT ;  /* 0x0000000216157892 */ /* 0x000fe2000f8efc3f */
[----:B0-23--:R-:W-:-:S04]  /*41a0*/  IMAD.U32 R19, R159, 0x10000, RZ ;  /* 0x000100009f137824 */ /* 0x00dfc800078e00ff */
[----:B------:R-:W-:-:S04]  /*41b0*/  FMUL R19, R19, R2 ;  /* 0x0000000213137220 */ /* 0x000fc80000400000 */
[----:B------:R-:W-:-:S05]  /*41c0*/  FFMA R19, R88, R0, R19 ;  /* 0x0000000058137223 */ /* 0x000fca0000000013 */
[----:B------:R-:W-:-:S04]  /*41d0*/  F2FP.BF16.F32.PACK_AB R19, RZ, R19 ;  /* 0x00000013ff13723e */ /* 0x000fc800000010ff */
[----:B------:R-:W-:-:S05]  /*41e0*/  PRMT R12, R19, 0x7610, R12 ;  /* 0x00007610130c7816 */ /* 0x000fca000000000c */
[----:B------:R0:W-:Y:S01]  /*41f0*/  @P5 STG.E.U16 desc[UR12][R10.64], R12 ;  /* 0x0000000c0a005986 */ /* 0x0001e2000c10150c */
[----:B------:R-:W-:-:S05]  /*4200*/  IADD3 R128, P5, R121, R154, RZ ;  /* 0x0000009a79807210 */ /* 0x000fca0007fbe0ff */
[----:B------:R-:W-:Y:S01]  /*4210*/  IMAD.X R129, R15, 0x1, R155, P5 ;  /* 0x000000010f817824 */ /* 0x000fe200028e069b */
[----:B------:R-:W-:-:S04]  /*4220*/  IADD3 R130, P5, R20, UR21, RZ ;  /* 0x0000001514827c10 */ /* 0x000fc8000ffbe0ff */
[----:B------:R-:W-:Y:S02]  /*4230*/  IADD3.X R131, R21, UR4, RZ, P5, !PT ;  /* 0x0000000415837c10 */ /* 0x000fe4000affe4ff */
[----:B------:R-:W-:-:S13]  /*4240*/  ISETP.GT.AND P5, PT, R5, 0x40, P6 ;  /* 0x000000400500780c */ /* 0x000fda00037a4270 */
[----:B------:R-:W2:Y:S01]  /*4250*/  @P5 LDG.E.LTC128B.U16 R159, desc[UR12][R130.64] ;  /* 0x0000000c829f5981 */ /* 0x000ea2000c1e1520 */
[----:B------:R-:W-:Y:S01]  /*4260*/  BSSY B0, `(.L_x_88) ;  /* 0x000000d000007945 */ /* 0x000fe20003800000 */
[----:B--2---:R-:W-:-:S04]  /*4270*/  IMAD.U32 R19, R159, 0x10000, RZ ;  /* 0x000100009f137824 */ /* 0x004fc800078e00ff */
[----:B-1----:R-:W-:-:S04]  /*4280*/  FMUL R4, R19, R2 ;  /* 0x0000000213047220 */ /* 0x002fc80000400000 */
        /* <DEDUP_REMOVED lines=8> */
[----:B0-----:R-:W-:Y:S05]  /*4310*/  @!P5 BRA `(.L_x_89) ;  /* 0x000000000004d947 */ /* 0x001fea0003800000 */
[----:B------:R0:W5:Y:S02]  /*4320*/  LDG.E.LTC128B.U16 R159, desc[UR12][R18.64] ;  /* 0x0000000c129f7981 */ /* 0x000164000c1e1520 */
.L_x_89:
[----:B------:R-:W-:Y:S05]  /*4330*/  BSYNC B0 ;  /* 0x0000000000007941 */ /* 0x000fea0003800000 */
.L_x_88:
[C---:B-----5:R-:W-:Y:S01]  /*4340*/  IMAD.U32 R89, R159.reuse, 0x10000, RZ ;  /* 0x000100009f597824 */ /* 0x060fe200078e00ff */
[----:B------:R-:W-:Y:S01]  /*4350*/  BSSY B0, `(.L_x_90) ;  /* 0x000000d000007945 */ /* 0x000fe20003800000 */
[----:B------:R-:W-:Y:S02]  /*4360*/  PRMT R88, R159, 0x7610, R88 ;  /* 0x000076109f587816 */ /* 0x000fe40000000058 */
[----:B------:R-:W-:-:S04]  /*4370*/  FMUL R89, R89, R2 ;  /* 0x0000000259597220 */ /* 0x000fc80000400000 */
[----:B------:R-:W-:-:S05]  /*4380*/  FFMA R89, R90, R0, R89 ;  /* 0x000000005a597223 */ /* 0x000fca0000000059 */
[----:B------:R-:W-:-:S05]  /*4390*/  F2FP.BF16.F32.PACK_AB R89, RZ, R89 ;  /* 0x00000059ff59723e */ /* 0x000fca00000010ff */
[----:B------:R1:W-:Y:S01]  /*43a0*/  @P5 STG.E.U16 desc[UR12][R22.64], R89 ;  /* 0x0000005916005986 */ /* 0x0003e2000c10150c */
[----:B------:R-:W-:-:S05]  /*43b0*/  IADD3 R130, P5, R3, R8, RZ ;  /* 0x0000000803827210 */ /* 0x000fca0007fbe0ff */
[----:B------:R-:W-:Y:S01]  /*43c0*/  IMAD.X R131, R15, 0x1, R9, P5 ;  /* 0x000000010f837824 */ /* 0x000fe200028e0609 */
[----:B------:R-:W-:-:S13]  /*43d0*/  ISETP.GT.AND P5, PT, R5, 0x48, P6 ;  /* 0x000000480500780c */ /* 0x000fda00037a4270 */
[----:B-1----:R-:W-:Y:S05]  /*43e0*/  @!P5 BRA `(.L_x_91) ;  /* 0x00000000000cd947 */ /* 0x002fea0003800000 */
[----:B------:R-:W-:-:S04]  /*43f0*/  IADD3 R88, P6, R16, UR21, RZ ;  /* 0x0000001510587c10 */ /* 0x000fc8000ffde0ff */
[----:B------:R-:W-:-:S05]  /*4400*/  IADD3.X R89, R17, UR4, RZ, P6, !PT ;  /* 0x0000000411597c10 */ /* 0x000fca000b7fe4ff */
[----:B------:R1:W5:Y:S04]  /*4410*/  LDG.E.LTC128B.U16 R88, desc[UR12][R88.64] ;  /* 0x0000000c58587981 */ /* 0x000368000c1e1520 */
.L_x_91:
[----:B------:R-:W-:Y:S05]  /*4420*/  BSYNC B0 ;  /* 0x0000000000007941 */ /* 0x000fea0003800000 */
.L_x_90:
[----:B-1---5:R-:W-:Y:S01]  /*4430*/  IMAD.U32 R89, R88, 0x10000, RZ ;  /* 0x0001000058597824 */ /* 0x022fe200078e00ff */
[----:B------:R-:W-:Y:S01]  /*4440*/  ULOP3.LUT UR20, UR22, 0x10, URZ, 0xfc, !UPT ;  /* 0x0000001016147892 */ /* 0x000fe2000f8efc3f */
[----:B------:R-:W-:Y:S02]  /*4450*/  LOP3.LUT P6, RZ, R120, 0x4, RZ, 0xc0, !PT ;  /* 0x0000000478ff7812 */ /* 0x000fe400078cc0ff */
[----:B------:R-:W-:Y:S01]  /*4460*/  FMUL R4, R89, R2 ;  /* 0x0000000259047220 */ /* 0x000fe20000400000 */
[----:B------:R-:W-:-:S03]  /*4470*/  LOP3.LUT R89, R13, 0x20, RZ, 0xfc, !PT ;  /* 0x000000200d597812 */ /* 0x000fc600078efcff */
        /* <DEDUP_REMOVED lines=8> */
[----:B------:R-:W2:Y:S01]  /*4500*/  @P5 LDG.E.LTC128B.U16 R88, desc[UR12][R132.64] ;  /* 0x0000000c84585981 */ /* 0x000ea2000c1e1520 */
[----:B------:R-:W-:Y:S01]  /*4510*/  ULOP3.LUT UR19, UR22, 0x12, URZ, 0xfc, !UPT ;  /* 0x0000001216137892 */ /* 0x000fe2000f8efc3f */
[----:B--2---:R-:W-:-:S04]  /*4520*/  IMAD.U32 R91, R88, 0x10000, RZ ;  /* 0x00010000585b7824 */ /* 0x004fc800078e00ff */
[----:B------:R-:W-:-:S04]  /*4530*/  FMUL R91, R91, R2 ;  /* 0x000000025b5b7220 */ /* 0x000fc80000400000 */
[----:B------:R-:W-:-:S05]  /*4540*/  FFMA R91, R92, R0, R91 ;  /* 0x000000005c5b7223 */ /* 0x000fca000000005b */
[----:B------:R-:W-:-:S04]  /*4550*/  F2FP.BF16.F32.PACK_AB R91, RZ, R91 ;  /* 0x0000005bff5b723e */ /* 0x000fc800000010ff */
[----:B------:R-:W-:Y:S02]  /*4560*/  PRMT R12, R91, 0x7610, R12 ;  /* 0x000076105b0c7816 */ /* 0x000fe4000000000c */
[----:B------:R-:W-:-:S03]  /*4570*/  LOP3.LUT R91, R13, 0x22, RZ, 0xfc, !PT ;  /* 0x000000220d5b7812 */ /* 0x000fc600078efcff */
[----:B------:R2:W-:Y:S01]  /*4580*/  @P5 STG.E.U16 desc[UR12][R126.64], R12 ;  /* 0x0000000c7e005986 */ /* 0x0005e2000c10150c */
[----:B-1----:R-:W-:-:S05]  /*4590*/  IADD3 R130, P5, R91, R154, RZ ;  /* 0x0000009a5b827210 */ /* 0x002fca0007fbe0ff */
[----:B------:R-:W-:Y:S01]  /*45a0*/  IMAD.X R131, R15, 0x1, R155, P5 ;  /* 0x000000010f837824 */ /* 0x000fe200028e069b */
[----:B------:R-:W-:-:S04]  /*45b0*/  IADD3 R132, P5, R20, UR19, RZ ;  /* 0x0000001314847c10 */ /* 0x000fc8000ffbe0ff */
[----:B------:R-:W-:Y:S02]  /*45c0*/  IADD3.X R133, R21, UR4, RZ, P5, !PT ;  /* 0x0000000415857c10 */ /* 0x000fe4000affe4ff */
[----:B------:R-:W-:-:S04]  /*45d0*/  LOP3.LUT P5, RZ, R120, 0x8, RZ, 0xc0, !PT ;  /* 0x0000000878ff7812 */ /* 0x000fc800078ac0ff */
[----:B------:R-:W-:-:S13]  /*45e0*/  ISETP.GT.AND P5, PT, R5, 0x40, P5 ;  /* 0x000000400500780c */ /* 0x000fda0002fa4270 */
[----:B------:R-:W3:Y:S01]  /*45f0*/  @P5 LDG.E.LTC128B.U16 R88, desc[UR12][R132.64] ;  /* 0x0000000c84585981 */ /* 0x000ee2000c1e1520 */
[----:B------:R-:W-:Y:S01]  /*4600*/  BSSY B0, `(.L_x_92) ;  /* 0x000000d000007945 */ /* 0x000fe20003800000 */
[----:B---3--:R-:W-:-:S04]  /*4610*/  IMAD.U32 R135, R88, 0x10000, RZ ;  /* 0x0001000058877824 */ /* 0x008fc800078e00ff */
[----:B------:R-:W-:-:S04]  /*4620*/  FMUL R4, R135, R2 ;  /* 0x0000000287047220 */ /* 0x000fc80000400000 */
[----:B------:R-:W-:-:S05]  /*4630*/  FFMA R4, R93, R0, R4 ;  /* 0x000000005d047223 */ /* 0x000fca0000000004 */
[----:B------:R-:W-:-:S05]  /*4640*/  F2FP.BF16.F32.PACK_AB R4, RZ, R4 ;  /* 0x00000004ff04723e */ /* 0x000fca00000010ff */
[----:B------:R1:W-:Y:S01]  /*4650*/  @P5 STG.E.U16 desc[UR12][R128.64], R4 ;  /* 0x0000000480005986 */ /* 0x0003e2000c10150c */
[----:B--2---:R-:W-:-:S05]  /*4660*/  IADD3 R126, P5, R123, R8, RZ ;  /* 0x000000087b7e7210 */ /* 0x004fca0007fbe0ff */
[----:B------:R-:W-:Y:S01]  /*4670*/  IMAD.X R127, R15, 0x1, R9, P5 ;  /* 0x000000010f7f7824 */ /* 0x000fe200028e0609 */
[----:B------:R-:W-:-:S13]  /*4680*/  ISETP.GT.AND P5, PT, R5, 0x48, P6 ;  /* 0x000000480500780c */ /* 0x000fda00037a4270 */
[----:B-1----:R-:W-:Y:S05]  /*4690*/  @!P5 BRA `(.L_x_93) ;  /* 0x00000000000cd947 */ /* 0x002fea0003800000 */
[----:B------:R-:W-:-:S04]  /*46a0*/  IADD3 R92, P6, R16, UR20, RZ ;  /* 0x00000014105c7c10 */ /* 0x000fc8000ffde0ff */
[----:B------:R-:W-:-:S05]  /*46b0*/  IADD3.X R93, R17, UR4, RZ, P6, !PT ;  /* 0x00000004115d7c10 */ /* 0x000fca000b7fe4ff */
[----:B------:R1:W5:Y:S04]  /*46c0*/  LDG.E.LTC128B.U16 R88, desc[UR12][R92.64] ;  /* 0x0000000c5c587981 */ /* 0x000368000c1e1520 */
.L_x_93:
[----:B------:R-:W-:Y:S05]  /*46d0*/  BSYNC B0 ;  /* 0x0000000000007941 */ /* 0x000fea0003800000 */
.L_x_92:
[----:B-1---5:R-:W-:Y:S01]  /*46e0*/  IMAD.U32 R93, R88, 0x10000, RZ ;  /* 0x00010000585d7824 */ /* 0x022fe200078e00ff */
[----:B------:R-:W-:Y:S01]  /*46f0*/  LOP3.LUT P6, RZ, R120, 0x8, RZ, 0xc0, !PT ;  /* 0x0000000878ff7812 */ /* 0x000fe200078cc0ff */
[----:B------:R-:W-:Y:S02]  /*4700*/  BSSY B0, `(.L_x_94) ;  /* 0x000000c000007945 */ /* 0x000fe40003800000 */
        /* <DEDUP_REMOVED lines=11> */
.L_x_95:
[----:B------:R-:W-:Y:S05]  /*47c0*/  BSYNC B0 ;  /* 0x0000000000007941 */ /* 0x000fea0003800000 */
.L_x_94:
        /* <DEDUP_REMOVED lines=42> */
.L_x_97:
[----:B------:R-:W-:Y:S05]  /*4a70*/  BSYNC B0 ;  /* 0x0000000000007941 */ /* 0x000fea0003800000 */
.L_x_96:
        /* <DEDUP_REMOVED lines=14> */
.L_x_99:
[----:B------:R-:W-:Y:S05]  /*4b60*/  BSYNC B0 ;  /* 0x0000000000007941 */ /* 0x000fea0003800000 */
.L_x_98:
        /* <DEDUP_REMOVED lines=42> */
.L_x_101:
[----:B------:R-:W-:Y:S05]  /*4e10*/  BSYNC B0 ;  /* 0x0000000000007941 */ /* 0x000fea0003800000 */
.L_x_100:
        /* <DEDUP_REMOVED lines=14> */
.L_x_103:
[----:B------:R-:W-:Y:S05]  /*4f00*/  BSYNC B0 ;  /* 0x0000000000007941 */ /* 0x000fea0003800000 */
.L_x_102:
        /* <DEDUP_REMOVED lines=42> */
.L_x_105:
[----:B------:R-:W-:Y:S05]  /*51b0*/  BSYNC B0 ;  /* 0x0000000000007941 */ /* 0x000fea0003800000 */
.L_x_104:
        /* <DEDUP_REMOVED lines=14> */
.L_x_107:
[----:B------:R-:W-:Y:S05]  /*52a0*/  BSYNC B0 ;  /* 0x0000000000007941 */ /* 0x000fea0003800000 */
.L_x_106:
        /* <DEDUP_REMOVED lines=42> */
.L_x_109:
[----:B------:R-:W-:Y:S05]  /*5550*/  BSYNC B0 ;  /* 0x0000000000007941 */ /* 0x000fea0003800000 */
.L_x_108:
        /* <DEDUP_REMOVED lines=14> */
.L_x_111:
[----:B------:R-:W-:Y:S05]  /*5640*/  BSYNC B0 ;  /* 0x0000000000007941 */ /* 0x000fea0003800000 */
.L_x_110:
[----:B-1---5:R-:W-:Y:S01]  /*5650*/  IMAD.U32 R109, R88, 0x10000, RZ ;  /* 0x00010000586d7824 */ /* 0x022fe200078e00ff */
[----:B------:R-:W-:-:S03]  /*5660*/  ULOP3.LUT UR8, UR22, 0x60, URZ, 0xfc, !UPT ;  /* 0x0000006016087892 */ /* 0x000fc6000f8efc3f */
        /* <DEDUP_REMOVED lines=38> */
.L_x_113:
[----:B------:R-:W-:Y:S05]  /*58d0*/  BSYNC B0 ;  /* 0x0000000000007941 */ /* 0x000fea0003800000 */
.L_x_112:
[----:B-1---5:R-:W-:Y:S01]  /*58e0*/  IMAD.U32 R113, R88, 0x10000, RZ ;  /* 0x0001000058717824 */ /* 0x022fe200078e00ff */
[----:B------:R-:W-:Y:S03]  /*58f0*/  BSSY B0, `(.L_x_114) ;  /* 0x000000c000007945 */ /* 0x000fe60003800000 */
        /* <DEDUP_REMOVED lines=11> */
.L_x_115:
[----:B------:R-:W-:Y:S05]  /*59b0*/  BSYNC B0 ;  /* 0x0000000000007941 */ /* 0x000fea0003800000 */
.L_x_114:
[----:B-1---5:R-:W-:Y:S01]  /*59c0*/  IMAD.U32 R113, R88, 0x10000, RZ ;  /* 0x0001000058717824 */ /* 0x022fe200078e00ff */
[----:B------:R-:W-:-:S03]  /*59d0*/  ULOP3.LUT UR6, UR22, 0x70, URZ, 0xfc, !UPT ;  /* 0x0000007016067892 */ /* 0x000fc6000f8efc3f */
[----:B------:R-:W-:-:S04]  /*59e0*/  FMUL R4, R113, R2 ;  /* 0x0000000271047220 */ /* 0x000fc80000400000 */
[----:B------:R-:W-:-:S05]  /*59f0*/  FFMA R4, R115, R0, R4 ;  /* 0x0000000073047223 */ /* 0x000fca0000000004 */
[----:B------:R-:W-:-:S05]  /*5a00*/  F2FP.BF16.F32.PACK_AB R4, RZ, R4 ;  /* 0x00000004ff04723e */ /* 0x000fca00000010ff */
[----:B------:R-:W-:Y:S01]  /*5a10*/  @P5 STG.E.U16 desc[UR12][R130.64], R4 ;  /* 0x0000000482005986 */ /* 0x000fe2000c10150c */
        /* <DEDUP_REMOVED lines=10> */
[----:B------:R-:W-:-:S05]  /*5ac0*/  F2FP.BF16.F32.PACK_AB R115, RZ, R115 ;  /* 0x00000073ff73723e */ /* 0x000fca00000010ff */
[----:B------:R1:W-:Y:S01]  /*5ad0*/  @P5 STG.E.U16 desc[UR12][R126.64], R115 ;  /* 0x000000737e005986 */ /* 0x0003e2000c10150c */
[----:B------:R-:W-:-:S05]  /*5ae0*/  IADD3 R114, P5, R111, R8, RZ ;  /* 0x000000086f727210 */ /* 0x000fca0007fbe0ff */
[----:B-1----:R-:W-:Y:S01]  /*5af0*/  IMAD.X R115, R15, 0x1, R9, P5 ;  /* 0x000000010f737824 */ /* 0x002fe200028e0609 */
[----:B------:R-:W-:-:S04]  /*5b00*/  IADD3 R20, P5, R20, UR5, RZ ;  /* 0x0000000514147c10 */ /* 0x000fc8000ffbe0ff */
[----:B------:R-:W-:Y:S02]  /*5b10*/  IADD3.X R21, R21, UR4, RZ, P5, !PT ;  /* 0x0000000415157c10 */ /* 0x000fe4000affe4ff */
[----:B------:R-:W-:-:S13]  /*5b20*/  ISETP.GT.AND P5, PT, R5, 0x40, P0 ;  /* 0x000000400500780c */ /* 0x000fda00007a4270 */
[----:B------:R-:W2:Y:S01]  /*5b30*/  @P5 LDG.E.LTC128B.U16 R88, desc[UR12][R20.64] ;  /* 0x0000000c14585981 */ /* 0x000ea2000c1e1520 */
[----:B------:R-:W-:Y:S01]  /*5b40*/  BSSY B0, `(.L_x_116) ;  /* 0x000000d000007945 */ /* 0x000fe20003800000 */
[----:B--2---:R-:W-:-:S04]  /*5b50*/  IMAD.U32 R9, R88, 0x10000, RZ ;  /* 0x0001000058097824 */ /* 0x004fc800078e00ff */
        /* <DEDUP_REMOVED lines=11> */
.L_x_117:
[----:B------:R-:W-:Y:S05]  /*5c10*/  BSYNC B0 ;  /* 0x0000000000007941 */ /* 0x000fea0003800000 */
.L_x_116:
        /* <DEDUP_REMOVED lines=11> */
[----:B-1----:R-:W-:Y:S05]  /*5cd0*/  @!P5 BRA `(.L_x_119) ;  /* 0x000000000004d947 */ /* 0x002fea0003800000 */
[----:B------:R1:W5:Y:S02]  /*5ce0*/  LDG.E.LTC128B.U16 R88, desc[UR12][R16.64] ;  /* 0x0000000c10587981 */ /* 0x000364000c1e1520 */
.L_x_119:
[----:B------:R-:W-:Y:S05]  /*5cf0*/  BSYNC B0 ;  /* 0x0000000000007941 */ /* 0x000fea0003800000 */
.L_x_118:
        /* <DEDUP_REMOVED lines=13> */
.L_x_121:
[----:B------:R-:W-:Y:S05]  /*5dd0*/  BSYNC B0 ;  /* 0x0000000000007941 */ /* 0x000fea0003800000 */
.L_x_120:
[----:B-----5:R-:W-:Y:S01]  /*5de0*/  IMAD.U32 R21, R88, 0x10000, RZ ;  /* 0x0001000058157824 */ /* 0x020fe200078e00ff */
        /* <DEDUP_REMOVED lines=9> */
[----:B--2---:R-:W-:Y:S05]  /*5e80*/  @!P5 BRA `(.L_x_123) ;  /* 0x00000000000cd947 */ /* 0x004fea0003800000 */
[----:B------:R-:W-:-:S04]  /*5e90*/  IADD3 R20, P6, R6, UR21, RZ ;  /* 0x0000001506147c10 */ /* 0x000fc8000ffde0ff */
[----:B------:R-:W-:-:S05]  /*5ea0*/  IADD3.X R21, R7, UR4, RZ, P6, !PT ;  /* 0x0000000407157c10 */ /* 0x000fca000b7fe4ff */
[----:B------:R2:W5:Y:S04]  /*5eb0*/  LDG.E.LTC128B.U16 R88, desc[UR12][R20.64] ;  /* 0x0000000c14587981 */ /* 0x000568000c1e1520 */
.L_x_123:
[----:B------:R-:W-:Y:S05]  /*5ec0*/  BSYNC B0 ;  /* 0x0000000000007941 */ /* 0x000fea0003800000 */
.L_x_122:
[----:B--2--5:R-:W-:Y:S01]  /*5ed0*/  IMAD.U32 R21, R88, 0x10000, RZ ;  /* 0x0001000058157824 */ /* 0x024fe200078e00ff */
        /* <DEDUP_REMOVED lines=10> */
[----:B--2---:R-:W-:Y:S05]  /*5f80*/  @!P5 BRA `(.L_x_125) ;  /* 0x000000000004d947 */ /* 0x004fea0003800000 */
[----:B------:R2:W5:Y:S02]  /*5f90*/  LDG.E.LTC128B.U16 R88, desc[UR12][R56.64] ;  /* 0x0000000c38587981 */ /* 0x000564000c1e1520 */
.L_x_125:
[----:B------:R-:W-:Y:S05]  /*5fa0*/  BSYNC B0 ;  /* 0x0000000000007941 */ /* 0x000fea0003800000 */
.L_x_124:
        /* <DEDUP_REMOVED lines=10> */
[----:B---3--:R-:W-:Y:S05]  /*6050*/  @!P5 BRA `(.L_x_127) ;  /* 0x00000000000cd947 */ /* 0x008fea0003800000 */
[----:B------:R-:W-:-:S04]  /*6060*/  IADD3 R116, P6, R18, UR21, RZ ;  /* 0x0000001512747c10 */ /* 0x000fc8000ffde0ff */
[----:B------:R-:W-:-:S05]  /*6070*/  IADD3.X R117, R19, UR4, RZ, P6, !PT ;  /* 0x0000000413757c10 */ /* 0x000fca000b7fe4ff */
[----:B------:R3:W5:Y:S04]  /*6080*/  LDG.E.LTC128B.U16 R88, desc[UR12][R116.64] ;  /* 0x0000000c74587981 */ /* 0x000768000c1e1520 */
.L_x_127:
[----:B------:R-:W-:Y:S05]  /*6090*/  BSYNC B0 ;  /* 0x0000000000007941 */ /* 0x000fea0003800000 */
.L_x_126:
[----:B---3-5:R-:W-:Y:S01]  /*60a0*/  IMAD.U32 R117, R88, 0x10000, RZ ;  /* 0x0001000058757824 */ /* 0x028fe200078e00ff */
        /* <DEDUP_REMOVED lines=13> */
.L_x_129:
[----:B------:R-:W-:Y:S05]  /*6180*/  BSYNC B0 ;  /* 0x0000000000007941 */ /* 0x000fea0003800000 */
.L_x_128:
        /* <DEDUP_REMOVED lines=8> */
[----:B---3--:R-:W-:Y:S01]  /*6210*/  IMAD.X R117, R11, 0x1, R15, P5 ;  /* 0x000000010b757824 */ /* 0x008fe200028e060f */
[----:B------:R-:W-:-:S13]  /*6220*/  ISETP.GT.AND P5, PT, R5, 0x80, P6 ;  /* 0x000000800500780c */ /* 0x000fda00037a4270 */
[----:B------:R-:W-:Y:S05]  /*6230*/  @!P5 BRA `(.L_x_131) ;  /* 0x00000000000cd947 */ /* 0x000fea0003800000 */
[----:B------:R-:W-:-:S04]  /*6240*/  IADD3 R112, P6, R6, UR19, RZ ;  /* 0x0000001306707c10 */ /* 0x000fc8000ffde0ff */
[----:B------:R-:W-:-:S05]  /*6250*/  IADD3.X R113, R7, UR4, RZ, P6, !PT ;  /* 0x0000000407717c10 */ /* 0x000fca000b7fe4ff */
[----:B------:R3:W5:Y:S04]  /*6260*/  LDG.E.LTC128B.U16 R88, desc[UR12][R112.64] ;  /* 0x0000000c70587981 */ /* 0x000768000c1e1520 */
.L_x_131:
[----:B------:R-:W-:Y:S05]  /*6270*/  BSYNC B0 ;  /* 0x0000000000007941 */ /* 0x000fea0003800000 */
.L_x_130:
[----:B---3-5:R-:W-:Y:S01]  /*6280*/  IMAD.U32 R113, R88, 0x10000, RZ ;  /* 0x0001000058717824 */ /* 0x028fe200078e00ff */
[----:B------:R-:W-:Y:S01]  /*6290*/  LOP3.LUT P6, RZ, R120, 0x4, RZ, 0xc0, !PT ;  /* 0x0000000478ff7812 */ /* 0x000fe200078cc0ff */
[----:B------:R-:W-:Y:S01]  /*62a0*/  BSSY B0, `(.L_x_132) ;  /* 0x000000d000007945 */ /* 0x000fe20003800000 */
[----:B------:R-:W-:Y:S01]  /*62b0*/  PRMT R60, R88, 0x7610, R60 ;  /* 0x00007610583c7816 */ /* 0x000fe2000000003c */
        /* <DEDUP_REMOVED lines=11> */
.L_x_133:
[----:B------:R-:W-:Y:S05]  /*6370*/  BSYNC B0 ;  /* 0x0000000000007941 */ /* 0x000fea0003800000 */
.L_x_132:
        /* <DEDUP_REMOVED lines=15> */
.L_x_135:
[----:B------:R-:W-:Y:S05]  /*6470*/  BSYNC B0 ;  /* 0x0000000000007941 */ /* 0x000fea0003800000 */
.L_x_134:
        /* <DEDUP_REMOVED lines=14> */
.L_x_137:
[----:B------:R-:W-:Y:S05]  /*6560*/  BSYNC B0 ;  /* 0x0000000000007941 */ /* 0x000fea0003800000 */
.L_x_136:
        /* <DEDUP_REMOVED lines=14> */
.L_x_139:
[----:B------:R-:W-:Y:S05]  /*6650*/  BSYNC B0 ;  /* 0x0000000000007941 */ /* 0x000fea0003800000 */
.L_x_138:
        /* <DEDUP_REMOVED lines=14> */
.L_x_141:
[----:B------:R-:W-:Y:S05]  /*6740*/  BSYNC B0 ;  /* 0x0000000000007941 */ /* 0x000fea0003800000 */
.L_x_140:
        /* <DEDUP_REMOVED lines=14> */
.L_x_143:
[----:B------:R-:W-:Y:S05]  /*6830*/  BSYNC B0 ;  /* 0x0000000000007941 */ /* 0x000fea0003800000 */
.L_x_142:
        /* <DEDUP_REMOVED lines=14> */
.L_x_145:
[----:B------:R-:W-:Y:S05]  /*6920*/  BSYNC B0 ;  /* 0x0000000000007941 */ /* 0x000fea0003800000 */
.L_x_144:
        /* <DEDUP_REMOVED lines=14> */
.L_x_147:
[----:B------:R-:W-:Y:S05]  /*6a10*/  BSYNC B0 ;  /* 0x0000000000007941 */ /* 0x000fea0003800000 */
.L_x_146:
        /* <DEDUP_REMOVED lines=14> */
.L_x_149:
[----:B------:R-:W-:Y:S05]  /*6b00*/  BSYNC B0 ;  /* 0x0000000000007941 */ /* 0x000fea0003800000 */
.L_x_148:
        /* <DEDUP_REMOVED lines=14> */
.L_x_151:
[----:B------:R-:W-:Y:S05]  /*6bf0*/  BSYNC B0 ;  /* 0x0000000000007941 */ /* 0x000fea0003800000 */
.L_x_150:
        /* <DEDUP_REMOVED lines=14> */
.L_x_153:
[----:B------:R-:W-:Y:S05]  /*6ce0*/  BSYNC B0 ;  /* 0x0000000000007941 */ /* 0x000fea0003800000 */
.L_x_152:
        /* <DEDUP_REMOVED lines=14> */
.L_x_155:
[----:B------:R-:W-:Y:S05]  /*6dd0*/  BSYNC B0 ;  /* 0x0000000000007941 */ /* 0x000fea0003800000 */
.L_x_154:
        /* <DEDUP_REMOVED lines=14> */
.L_x_157:
[----:B------:R-:W-:Y:S05]  /*6ec0*/  BSYNC B0 ;  /* 0x0000000000007941 */ /* 0x000fea0003800000 */
.L_x_156:
        /* <DEDUP_REMOVED lines=14> */
.L_x_159:
[----:B------:R-:W-:Y:S05]  /*6fb0*/  BSYNC B0 ;  /* 0x0000000000007941 */ /* 0x000fea0003800000 */
.L_x_158:
        /* <DEDUP_REMOVED lines=14> */
.L_x_161:
[----:B------:R-:W-:Y:S05]  /*70a0*/  BSYNC B0 ;  /* 0x0000000000007941 */ /* 0x000fea0003800000 */
.L_x_160:
        /* <DEDUP_REMOVED lines=14> */
.L_x_163:
[----:B------:R-:W-:Y:S05]  /*7190*/  BSYNC B0 ;  /* 0x0000000000007941 */ /* 0x000fea0003800000 */
.L_x_162:
        /* <DEDUP_REMOVED lines=14> */
.L_x_165:
[----:B------:R-:W-:Y:S05]  /*7280*/  BSYNC B0 ;  /* 0x0000000000007941 */ /* 0x000fea0003800000 */
.L_x_164:
        /* <DEDUP_REMOVED lines=14> */
.L_x_167:
[----:B------:R-:W-:Y:S05]  /*7370*/  BSYNC B0 ;  /* 0x0000000000007941 */ /* 0x000fea0003800000 */
.L_x_166:
[----:B---3-5:R-:W-:Y:S01]  /*7380*/  IMAD.U32 R61, R4, 0x10000, RZ ;  /* 0x00010000043d7824 */ /* 0x028fe200078e00ff */
        /* <DEDUP_REMOVED lines=12> */
.L_x_169:
[----:B------:R-:W-:Y:S05]  /*7450*/  BSYNC B0 ;  /* 0x0000000000007941 */ /* 0x000fea0003800000 */
.L_x_168:
        /* <DEDUP_REMOVED lines=13> */
.L_x_171:
[----:B------:R-:W-:Y:S05]  /*7530*/  BSYNC B0 ;  /* 0x0000000000007941 */ /* 0x000fea0003800000 */
.L_x_170:
        /* <DEDUP_REMOVED lines=13> */
.L_x_173:
[----:B------:R-:W-:Y:S05]  /*7610*/  BSYNC B0 ;  /* 0x0000000000007941 */ /* 0x000fea0003800000 */
.L_x_172:
        /* <DEDUP_REMOVED lines=13> */
.L_x_175:
[----:B------:R-:W-:Y:S05]  /*76f0*/  BSYNC B0 ;  /* 0x0000000000007941 */ /* 0x000fea0003800000 */
.L_x_174:
        /* <DEDUP_REMOVED lines=13> */
.L_x_177:
[----:B------:R-:W-:Y:S05]  /*77d0*/  BSYNC B0 ;  /* 0x0000000000007941 */ /* 0x000fea0003800000 */
.L_x_176:
        /* <DEDUP_REMOVED lines=11> */
[----:B---3--:R-:W-:Y:S05]  /*7890*/  @!P5 BRA `(.L_x_179) ;  /* 0x000000000004d947 */ /* 0x008fea0003800000 */
[----:B------:R3:W5:Y:S02]  /*78a0*/  LDG.E.LTC128B.U16 R4, desc[UR12][R6.64] ;  /* 0x0000000c06047981 */ /* 0x000764000c1e1520 */
.L_x_179:
[----:B------:R-:W-:Y:S05]  /*78b0*/  BSYNC B0 ;  /* 0x0000000000007941 */ /* 0x000fea0003800000 */
.L_x_178:
        /* <DEDUP_REMOVED lines=13> */
.L_x_181:
[----:B------:R-:W-:Y:S05]  /*7990*/  BSYNC B0 ;  /* 0x0000000000007941 */ /* 0x000fea0003800000 */
.L_x_180:
        /* <DEDUP_REMOVED lines=9> */
[----:B---3--:R-:W-:Y:S02]  /*7a30*/  IADD3.X R7, R19, UR4, RZ, P5, !PT ;  /* 0x0000000413077c10 */ /* 0x008fe4000affe4ff */
[----:B------:R-:W-:-:S13]  /*7a40*/  ISETP.GT.AND P5, PT, R5, 0x88, P0 ;  /* 0x000000880500780c */ /* 0x000fda00007a4270 */
[----:B------:R-:W-:Y:S05]  /*7a50*/  @!P5 BRA `(.L_x_183) ;  /* 0x000000000004d947 */ /* 0x000fea0003800000 */
[----:B------:R3:W5:Y:S02]  /*7a60*/  LDG.E.LTC128B.U16 R4, desc[UR12][R6.64] ;  /* 0x0000000c06047981 */ /* 0x000764000c1e1520 */
.L_x_183:
[----:B------:R-:W-:Y:S05]  /*7a70*/  BSYNC B0 ;  /* 0x0000000000007941 */ /* 0x000fea0003800000 */
.L_x_182:
[----:B---3-5:R-:W-:Y:S01]  /*7a80*/  IMAD.U32 R7, R4, 0x10000, RZ ;  /* 0x0001000004077824 */ /* 0x028fe200078e00ff */
[----:B------:R-:W-:Y:S03]  /*7a90*/  BSSY B0, `(.L_x_184) ;  /* 0x000000d000007945 */ /* 0x000fe60003800000 */
[----:B------:R-:W-:-:S04]  /*7aa0*/  FMUL R6, R7, R2 ;  /* 0x0000000207067220 */ /* 0x000fc80000400000 */
[----:B------:R-:W-:-:S05]  /*7ab0*/  FFMA R6, R87, R0, R6 ;  /* 0x0000000057067223 */ /* 0x000fca0000000006 */
[----:B------:R-:W-:-:S04]  /*7ac0*/  F2FP.BF16.F32.PACK_AB R6, RZ, R6 ;  /* 0x00000006ff06723e */ /* 0x000fc800000010ff */
[----:B------:R-:W-:-:S05]  /*7ad0*/  PRMT R11, R6, 0x7610, R11 ;  /* 0x00007610060b7816 */ /* 0x000fca000000000b */
        /* <DEDUP_REMOVED lines=8> */
.L_x_185:
[----:B------:R-:W-:Y:S05]  /*7b60*/  BSYNC B0 ;  /* 0x0000000000007941 */ /* 0x000fea0003800000 */
.L_x_184:
        /* <DEDUP_REMOVED lines=11> */
[----:B0-----:R-:W-:-:S04]  /*7c20*/  IADD3 R18, P6, R16, UR21, RZ ;  /* 0x0000001510127c10 */ /* 0x001fc8000ffde0ff */
[----:B------:R-:W-:-:S05]  /*7c30*/  IADD3.X R19, R17, UR4, RZ, P6, !PT ;  /* 0x0000000411137c10 */ /* 0x000fca000b7fe4ff */
[----:B------:R3:W5:Y:S04]  /*7c40*/  LDG.E.LTC128B.U16 R4, desc[UR12][R18.64] ;  /* 0x0000000c12047981 */ /* 0x000768000c1e1520 */
.L_x_187:
[----:B------:R-:W-:Y:S05]  /*7c50*/  BSYNC B0 ;  /* 0x0000000000007941 */ /* 0x000fea0003800000 */
.L_x_186:
[----:B0--3-5:R-:W-:Y:S01]  /*7c60*/  IMAD.U32 R19, R4, 0x10000, RZ ;  /* 0x0001000004137824 */ /* 0x029fe200078e00ff */
[----:B------:R-:W-:Y:S01]  /*7c70*/  ISETP.GT.AND P4, PT, R5, 0xc8, P4 ;  /* 0x000000c80500780c */ /* 0x000fe20002784270 */
[----:B------:R-:W-:Y:S02]  /*7c80*/  BSSY B0, `(.L_x_188) ;  /* 0x000000b000007945 */ /* 0x000fe40003800000 */
[----:B------:R-:W-:-:S04]  /*7c90*/  FMUL R12, R19, R2 ;  /* 0x00000002130c7220 */ /* 0x000fc80000400000 */
[----:B------:R-:W-:-:S05]  /*7ca0*/  FFMA R12, R25, R0, R12 ;  /* 0x00000000190c7223 */ /* 0x000fca000000000c */
[----:B------:R-:W-:-:S05]  /*7cb0*/  F2FP.BF16.F32.PACK_AB R12, RZ, R12 ;  /* 0x0000000cff0c723e */ /* 0x000fca00000010ff */
[----:B------:R0:W-:Y:S01]  /*7cc0*/  @P5 STG.E.U16 desc[UR12][R60.64], R12 ;  /* 0x0000000c3c005986 */ /* 0x0001e2000c10150c */
[----:B------:R-:W-:-:S05]  /*7cd0*/  IADD3 R18, P5, R20, R13, RZ ;  /* 0x0000000d14127210 */ /* 0x000fca0007fbe0ff */
[----:B------:R-:W-:Y:S01]  /*7ce0*/  IMAD.X R19, R21, 0x1, R15, P5 ;  /* 0x0000000115137824 */ /* 0x000fe200028e060f */
[----:B------:R-:W-:Y:S07]  /*7cf0*/  @!P4 BRA `(.L_x_189) ;  /* 0x00000000000cc947 */ /* 0x000fee0003800000 */
[----:B0-----:R-:W-:-:S04]  /*7d00*/  IADD3 R12, P5, R56, UR22, RZ ;  /* 0x00000016380c7c10 */ /* 0x001fc8000ffbe0ff */
[----:B------:R-:W-:-:S05]  /*7d10*/  IADD3.X R13, R57, UR4, RZ, P5, !PT ;  /* 0x00000004390d7c10 */ /* 0x000fca000affe4ff */
[----:B------:R3:W5:Y:S04]  /*7d20*/  LDG.E.LTC128B.U16 R4, desc[UR12][R12.64] ;  /* 0x0000000c0c047981 */ /* 0x000768000c1e1520 */
.L_x_189:
[----:B------:R-:W-:Y:S05]  /*7d30*/  BSYNC B0 ;  /* 0x0000000000007941 */ /* 0x000fea0003800000 */
.L_x_188:
        /* <DEDUP_REMOVED lines=11> */
[----:B0-----:R-:W-:-:S04]  /*7df0*/  IADD3 R12, P5, R56, UR21, RZ ;  /* 0x00000015380c7c10 */ /* 0x001fc8000ffbe0ff */
[----:B------:R-:W-:-:S05]  /*7e00*/  IADD3.X R13, R57, UR4, RZ, P5, !PT ;  /* 0x00000004390d7c10 */ /* 0x000fca000affe4ff */
[----:B------:R3:W5:Y:S04]  /*7e10*/  LDG.E.LTC128B.U16 R4, desc[UR12][R12.64] ;  /* 0x0000000c0c047981 */ /* 0x000768000c1e1520 */
.L_x_191:
[----:B------:R-:W-:Y:S05]  /*7e20*/  BSYNC B0 ;  /* 0x0000000000007941 */ /* 0x000fea0003800000 */
.L_x_190:
[----:B-----5:R-:W-:Y:S01]  /*7e30*/  IMAD.U32 R3, R4, 0x10000, RZ ;  /* 0x0001000004037824 */ /* 0x020fe200078e00ff */
[----:B------:R-:W-:Y:S01]  /*7e40*/  LOP3.LUT P5, RZ, R120, 0x4, RZ, 0xc0, !PT ;  /* 0x0000000478ff7812 */ /* 0x000fe200078ac0ff */
[----:B------:R-:W-:Y:S02]  /*7e50*/  BSSY B0, `(.L_x_192) ;  /* 0x000000c000007945 */ /* 0x000fe40003800000 */
[----:B0--3--:R-:W-:-:S04]  /*7e60*/  FMUL R12, R3, R2 ;  /* 0x00000002030c7220 */ /* 0x009fc80000400000 */
[----:B------:R-:W-:-:S05]  /*7e70*/  FFMA R12, R27, R0, R12 ;  /* 0x000000001b0c7223 */ /* 0x000fca000000000c */
[----:B------:R-:W-:-:S05]  /*7e80*/  F2FP.BF16.F32.PACK_AB R12, RZ, R12 ;  /* 0x0000000cff0c723e */ /* 0x000fca00000010ff */
[----:B------:R0:W-:Y:S01]  /*7e90*/  @P4 STG.E.U16 desc[UR12][R22.64], R12 ;  /* 0x0000000c16004986 */ /* 0x0001e2000c10150c */
[----:B------:R-:W-:-:S05]  /*7ea0*/  IADD3 R18, P4, R8, R89, RZ ;  /* 0x0000005908127210 */ /* 0x000fca0007f9e0ff */
[----:B------:R-:W-:Y:S01]  /*7eb0*/  IMAD.X R19, R9, 0x1, R15, P4 ;  /* 0x0000000109137824 */ /* 0x000fe200020e060f */
[----:B------:R-:W-:-:S13]  /*7ec0*/  ISETP.GT.AND P4, PT, R5, 0xc0, P5 ;  /* 0x000000c00500780c */ /* 0x000fda0002f84270 */
[----:B0-----:R-:W-:Y:S05]  /*7ed0*/  @!P4 BRA `(.L_x_193) ;  /* 0x00000000000cc947 */ /* 0x001fea0003800000 */
[----:B------:R-:W-:-:S04]  /*7ee0*/  IADD3 R12, P5, R16, UR20, RZ ;  /* 0x00000014100c7c10 */ /* 0x000fc8000ffbe0ff */
[----:B------:R-:W-:-:S05]  /*7ef0*/  IADD3.X R13, R17, UR4, RZ, P5, !PT ;  /* 0x00000004110d7c10 */ /* 0x000fca000affe4ff */
[----:B------:R0:W5:Y:S04]  /*7f00*/  LDG.E.LTC128B.U16 R4, desc[UR12][R12.64] ;  /* 0x0000000c0c047981 */ /* 0x000168000c1e1520 */
.L_x_193:
[----:B------:R-:W-:Y:S05]  /*7f10*/  BSYNC B0 ;  /* 0x0000000000007941 */ /* 0x000fea0003800000 */
.L_x_192:
        /* <DEDUP_REMOVED lines=14> */
.L_x_195:
[----:B------:R-:W-:Y:S05]  /*8000*/  BSYNC B0 ;  /* 0x0000000000007941 */ /* 0x000fea0003800000 */
.L_x_194:
[----:B-----5:R-:W-:Y:S01]  /*8010*/  IMAD.U32 R3, R4, 0x10000, RZ ;  /* 0x0001000004037824 */ /* 0x020fe200078e00ff */
[----:B------:R-:W-:Y:S01]  /*8020*/  LOP3.LUT P5, RZ, R120, 0x4, RZ, 0xc0, !PT ;  /* 0x0000000478ff7812 */ /* 0x000fe200078ac0ff */
[----:B------:R-:W-:Y:S02]  /*8030*/  BSSY B0, `(.L_x_196) ;  /* 0x000000c000007945 */ /* 0x000fe40003800000 */
[----:B---3--:R-:W-:-:S04]  /*8040*/  FMUL R6, R3, R2 ;  /* 0x0000000203067220 */ /* 0x008fc80000400000 */
[----:B------:R-:W-:-:S05]  /*8050*/  FFMA R6, R29, R0, R6 ;  /* 0x000000001d067223 */ /* 0x000fca0000000006 */
[----:B------:R-:W-:-:S05]  /*8060*/  F2FP.BF16.F32.PACK_AB R6, RZ, R6 ;  /* 0x00000006ff06723e */ /* 0x000fca00000010ff */
[----:B------:R3:W-:Y:S01]  /*8070*/  @P4 STG.E.U16 desc[UR12][R10.64], R6 ;  /* 0x000000060a004986 */ /* 0x0007e2000c10150c */
[----:B0-----:R-:W-:-:S05]  /*8080*/  IADD3 R12, P4, R20, R123, RZ ;  /* 0x0000007b140c7210 */ /* 0x001fca0007f9e0ff */
[----:B------:R-:W-:Y:S01]  /*8090*/  IMAD.X R13, R21, 0x1, R15, P4 ;  /* 0x00000001150d7824 */ /* 0x000fe200020e060f */
[----:B------:R-:W-:-:S13]  /*80a0*/  ISETP.GT.AND P4, PT, R5, 0xc8, P5 ;  /* 0x000000c80500780c */ /* 0x000fda0002f84270 */
[----:B---3--:R-:W-:Y:S05]  /*80b0*/  @!P4 BRA `(.L_x_197) ;  /* 0x00000000000cc947 */ /* 0x008fea0003800000 */
[----:B------:R-:W-:-:S04]  /*80c0*/  IADD3 R6, P5, R56, UR20, RZ ;  /* 0x0000001438067c10 */ /* 0x000fc8000ffbe0ff */
[----:B------:R-:W-:-:S05]  /*80d0*/  IADD3.X R7, R57, UR4, RZ, P5, !PT ;  /* 0x0000000439077c10 */ /* 0x000fca000affe4ff */
[----:B------:R0:W5:Y:S04]  /*80e0*/  LDG.E.LTC128B.U16 R4, desc[UR12][R6.64] ;  /* 0x0000000c06047981 */ /* 0x000168000c1e1520 */
.L_x_197:
[----:B------:R-:W-:Y:S05]  /*80f0*/  BSYNC B0 ;  /* 0x0000000000007941 */ /* 0x000fea0003800000 */
.L_x_196:
[----:B-----5:R-:W-:Y:S01]  /*8100*/  IMAD.U32 R3, R4, 0x10000, RZ ;  /* 0x0001000004037824 */ /* 0x020fe200078e00ff */
        /* <DEDUP_REMOVED lines=12> */
.L_x_199:
[----:B------:R-:W-:Y:S05]  /*81d0*/  BSYNC B0 ;  /* 0x0000000000007941 */ /* 0x000fea0003800000 */
.L_x_198:
        /* <DEDUP_REMOVED lines=14> */
.L_x_201:
[----:B------:R-:W-:Y:S05]  /*82c0*/  BSYNC B0 ;  /* 0x0000000000007941 */ /* 0x000fea0003800000 */
.L_x_200:
        /* <DEDUP_REMOVED lines=14> */
.L_x_203:
[----:B------:R-:W-:Y:S05]  /*83b0*/  BSYNC B0 ;  /* 0x0000000000007941 */ /* 0x000fea0003800000 */
.L_x_202:
        /* <DEDUP_REMOVED lines=14> */
.L_x_205:
[----:B------:R-:W-:Y:S05]  /*84a0*/  BSYNC B0 ;  /* 0x0000000000007941 */ /* 0x000fea0003800000 */
.L_x_204:
        /* <DEDUP_REMOVED lines=13> */
.L_x_207:
[----:B------:R-:W-:Y:S05]  /*8580*/  BSYNC B0 ;  /* 0x0000000000007941 */ /* 0x000fea0003800000 */
.L_x_206:
        /* <DEDUP_REMOVED lines=14> */
.L_x_209:
[----:B------:R-:W-:Y:S05]  /*8670*/  BSYNC B0 ;  /* 0x0000000000007941 */ /* 0x000fea0003800000 */
.L_x_208:
        /* <DEDUP_REMOVED lines=14> */
.L_x_211:
[----:B------:R-:W-:Y:S05]  /*8760*/  BSYNC B0 ;  /* 0x0000000000007941 */ /* 0x000fea0003800000 */
.L_x_210:
        /* <DEDUP_REMOVED lines=14> */
.L_x_213:
[----:B------:R-:W-:Y:S05]  /*8850*/  BSYNC B0 ;  /* 0x0000000000007941 */ /* 0x000fea0003800000 */
.L_x_212:
        /* <DEDUP_REMOVED lines=13> */
.L_x_215:
[----:B------:R-:W-:Y:S05]  /*8930*/  BSYNC B0 ;  /* 0x0000000000007941 */ /* 0x000fea0003800000 */
.L_x_214:
        /* <DEDUP_REMOVED lines=14> */
.L_x_217:
[----:B------:R-:W-:Y:S05]  /*8a20*/  BSYNC B0 ;  /* 0x0000000000007941 */ /* 0x000fea0003800000 */
.L_x_216:
        /* <DEDUP_REMOVED lines=14> */
.L_x_219:
[----:B------:R-:W-:Y:S05]  /*8b10*/  BSYNC B0 ;  /* 0x0000000000007941 */ /* 0x000fea0003800000 */
.L_x_218:
[----:B-----5:R-:W-:Y:S01]  /*8b20*/  IMAD.U32 R3, R4, 0x10000, RZ ;  /* 0x0001000004037824 */ /* 0x020fe200078e00ff */
[----:B------:R-:W-:Y:S01]  /*8b30*/  LOP3.LUT P5, RZ, R120, 0x100, RZ, 0xc0, !PT ;  /* 0x0000010078ff7812 */ /* 0x000fe200078ac0ff */
[----:B------:R-:W-:Y:S02]  /*8b40*/  BSSY B0, `(.L_x_220) ;  /* 0x000000a000007945 */ /* 0x000fe40003800000 */
[----:B0--3--:R-:W-:-:S04]  /*8b50*/  FMUL R6, R3, R2 ;  /* 0x0000000203067220 */ /* 0x009fc80000400000 */
[----:B------:R-:W-:-:S05]  /*8b60*/  FFMA R6, R41, R0, R6 ;  /* 0x0000000029067223 */ /* 0x000fca0000000006 */
[----:B------:R-:W-:-:S05]  /*8b70*/  F2FP.BF16.F32.PACK_AB R6, RZ, R6 ;  /* 0x00000006ff06723e */ /* 0x000fca00000010ff */
[----:B------:R0:W-:Y:S01]  /*8b80*/  @P4 STG.E.U16 desc[UR12][R22.64], R6 ;  /* 0x0000000616004986 */ /* 0x0001e2000c10150c */
[----:B------:R-:W-:-:S13]  /*8b90*/  ISETP.GT.AND P4, PT, R5, 0xc8, P5 ;  /* 0x000000c80500780c */ /* 0x000fda0002f84270 */
[----:B0-----:R-:W-:Y:S05]  /*8ba0*/  @!P4 BRA `(.L_x_221) ;  /* 0x00000000000cc947 */ /* 0x001fea0003800000 */
[----:B------:R-:W-:-:S04]  /*8bb0*/  IADD3 R6, P5, R56, UR14, RZ ;  /* 0x0000000e38067c10 */ /* 0x000fc8000ffbe0ff */
[----:B------:R-:W-:-:S05]  /*8bc0*/  IADD3.X R7, R57, UR4, RZ, P5, !PT ;  /* 0x0000000439077c10 */ /* 0x000fca000affe4ff */
[----:B------:R0:W5:Y:S04]  /*8bd0*/  LDG.E.LTC128B.U16 R4, desc[UR12][R6.64] ;  /* 0x0000000c06047981 */ /* 0x000168000c1e1520 */
.L_x_221:
[----:B------:R-:W-:Y:S05]  /*8be0*/  BSYNC B0 ;  /* 0x0000000000007941 */ /* 0x000fea0003800000 */
.L_x_220:
[----:B-----5:R-:W-:Y:S01]  /*8bf0*/  IMAD.U32 R3, R4, 0x10000, RZ ;  /* 0x0001000004037824 */ /* 0x020fe200078e00ff */
[----:B------:R-:W-:Y:S03]  /*8c00*/  BSSY B0, `(.L_x_222) ;  /* 0x000000a000007945 */ /* 0x000fe60003800000 */
[----:B------:R-:W-:-:S04]  /*8c10*/  FMUL R3, R3, R2 ;  /* 0x0000000203037220 */ /* 0x000fc80000400000 */
[----:B------:R-:W-:-:S05]  /*8c20*/  FFMA R3, R42, R0, R3 ;  /* 0x000000002a037223 */ /* 0x000fca0000000003 */
[----:B------:R-:W-:-:S05]  /*8c30*/  F2FP.BF16.F32.PACK_AB R3, RZ, R3 ;  /* 0x00000003ff03723e */ /* 0x000fca00000010ff */
[----:B------:R3:W-:Y:S01]  /*8c40*/  @P4 STG.E.U16 desc[UR12][R10.64], R3 ;  /* 0x000000030a004986 */ /* 0x0007e2000c10150c */
[----:B------:R-:W-:-:S13]  /*8c50*/  ISETP.GT.AND P4, PT, R5, 0xc8, P6 ;  /* 0x000000c80500780c */ /* 0x000fda0003784270 */
[----:B---3--:R-:W-:Y:S05]  /*8c60*/  @!P4 BRA `(.L_x_223) ;  /* 0x00000000000cc947 */ /* 0x008fea0003800000 */
[----:B0-----:R-:W-:-:S04]  /*8c70*/  IADD3 R6, P5, R56, UR11, RZ ;  /* 0x0000000b38067c10 */ /* 0x001fc8000ffbe0ff */
[----:B------:R-:W-:-:S05]  /*8c80*/  IADD3.X R7, R57, UR4, RZ, P5, !PT ;  /* 0x0000000439077c10 */ /* 0x000fca000affe4ff */
[----:B------:R3:W5:Y:S04]  /*8c90*/  LDG.E.LTC128B.U16 R4, desc[UR12][R6.64] ;  /* 0x0000000c06047981 */ /* 0x000768000c1e1520 */
.L_x_223:
[----:B------:R-:W-:Y:S05]  /*8ca0*/  BSYNC B0 ;  /* 0x0000000000007941 */ /* 0x000fea0003800000 */
.L_x_222:
        /* <DEDUP_REMOVED lines=14> */
.L_x_225:
[----:B------:R-:W-:Y:S05]  /*8d90*/  BSYNC B0 ;  /* 0x0000000000007941 */ /* 0x000fea0003800000 */
.L_x_224:
        /* <DEDUP_REMOVED lines=14> */
.L_x_227:
[----:B------:R-:W-:Y:S05]  /*8e80*/  BSYNC B0 ;  /* 0x0000000000007941 */ /* 0x000fea0003800000 */
.L_x_226:
[----:B-----5:R-:W-:Y:S01]  /*8e90*/  IMAD.U32 R3, R4, 0x10000, RZ ;  /* 0x0001000004037824 */ /* 0x020fe200078e00ff */
[----:B------:R-:W-:Y:S01]  /*8ea0*/  LOP3.LUT P5, RZ, R120, 0x200, RZ, 0xc0, !PT ;  /* 0x0000020078ff7812 */ /* 0x000fe200078ac0ff */
[----:B------:R-:W-:Y:S02]  /*8eb0*/  BSSY B0, `(.L_x_228) ;  /* 0x000000a000007945 */ /* 0x000fe40003800000 */
[----:B0--3--:R-:W-:Y:S01]  /*8ec0*/  FMUL R6, R3, R2 ;  /* 0x0000000203067220 */ /* 0x009fe20000400000 */
[----:B------:R-:W-:-:S03]  /*8ed0*/  ISETP.GT.AND P5, PT, R5, 0xc8, P5 ;  /* 0x000000c80500780c */ /* 0x000fc60002fa4270 */
[----:B------:R-:W-:-:S05]  /*8ee0*/  FFMA R6, R45, R0, R6 ;  /* 0x000000002d067223 */ /* 0x000fca0000000006 */
[----:B------:R-:W-:-:S05]  /*8ef0*/  F2FP.BF16.F32.PACK_AB R6, RZ, R6 ;  /* 0x00000006ff06723e */ /* 0x000fca00000010ff */
[----:B------:R0:W-:Y:S01]  /*8f00*/  @P4 STG.E.U16 desc[UR12][R12.64], R6 ;  /* 0x000000060c004986 */ /* 0x0001e2000c10150c */
[----:B------:R-:W-:Y:S05]  /*8f10*/  @!P5 BRA `(.L_x_229) ;  /* 0x00000000000cd947 */ /* 0x000fea0003800000 */
[----:B0-----:R-:W-:-:S04]  /*8f20*/  IADD3 R6, P4, R56, UR10, RZ ;  /* 0x0000000a38067c10 */ /* 0x001fc8000ff9e0ff */
[----:B------:R-:W-:-:S05]  /*8f30*/  IADD3.X R7, R57, UR4, RZ, P4, !PT ;  /* 0x0000000439077c10 */ /* 0x000fca000a7fe4ff */
[----:B------:R3:W5:Y:S04]  /*8f40*/  LDG.E.LTC128B.U16 R4, desc[UR12][R6.64] ;  /* 0x0000000c06047981 */ /* 0x000768000c1e1520 */
.L_x_229:
[----:B------:R-:W-:Y:S05]  /*8f50*/  BSYNC B0 ;  /* 0x0000000000007941 */ /* 0x000fea0003800000 */
.L_x_228:
[----:B-----5:R-:W-:Y:S01]  /*8f60*/  IMAD.U32 R3, R4, 0x10000, RZ ;  /* 0x0001000004037824 */ /* 0x020fe200078e00ff */
[----:B0--3--:R-:W-:Y:S01]  /*8f70*/  IADD3 R6, P4, R20, R101, RZ ;  /* 0x0000006514067210 */ /* 0x009fe20007f9e0ff */
[----:B------:R-:W-:Y:S01]  /*8f80*/  BSSY B0, `(.L_x_230) ;  /* 0x000000b000007945 */ /* 0x000fe20003800000 */
[----:B------:R-:W-:Y:S01]  /*8f90*/  ISETP.GT.AND P6, PT, R5, 0xc8, P6 ;  /* 0x000000c80500780c */ /* 0x000fe200037c4270 */
[----:B------:R-:W-:Y:S02]  /*8fa0*/  FMUL R3, R3, R2 ;  /* 0x0000000203037220 */ /* 0x000fe40000400000 */
[----:B------:R-:W-:Y:S02]  /*8fb0*/  IMAD.X R7, R21, 0x1, R15, P4 ;  /* 0x0000000115077824 */ /* 0x000fe400020e060f */
[----:B------:R-:W-:-:S05]  /*8fc0*/  FFMA R3, R46, R0, R3 ;  /* 0x000000002e037223 */ /* 0x000fca0000000003 */
[----:B------:R-:W-:-:S05]  /*8fd0*/  F2FP.BF16.F32.PACK_AB R3, RZ, R3 ;  /* 0x00000003ff03723e */ /* 0x000fca00000010ff */
[----:B------:R0:W-:Y:S01]  /*8fe0*/  @P5 STG.E.U16 desc[UR12][R6.64], R3 ;  /* 0x0000000306005986 */ /* 0x0001e2000c10150c */
[----:B------:R-:W-:Y:S05]  /*8ff0*/  @!P6 BRA `(.L_x_231) ;  /* 0x00000000000ce947 */ /* 0x000fea0003800000 */
[----:B0-----:R-:W-:-:S04]  /*9000*/  IADD3 R6, P4, R56, UR9, RZ ;  /* 0x0000000938067c10 */ /* 0x001fc8000ff9e0ff */
[----:B------:R-:W-:-:S05]  /*9010*/  IADD3.X R7, R57, UR4, RZ, P4, !PT ;  /* 0x0000000439077c10 */ /* 0x000fca000a7fe4ff */
[----:B------:R3:W5:Y:S04]  /*9020*/  LDG.E.LTC128B.U16 R4, desc[UR12][R6.64] ;  /* 0x0000000c06047981 */ /* 0x000768000c1e1520 */
.L_x_231:
[----:B------:R-:W-:Y:S05]  /*9030*/  BSYNC B0 ;  /* 0x0000000000007941 */ /* 0x000fea0003800000 */
.L_x_230:
[----:B0----5:R-:W-:Y:S01]  /*9040*/  IMAD.U32 R3, R4, 0x10000, RZ ;  /* 0x0001000004037824 */ /* 0x021fe200078e00ff */
[----:B------:R-:W-:Y:S01]  /*9050*/  ISETP.GT.AND P4, PT, R5, 0xc0, P3 ;  /* 0x000000c00500780c */ /* 0x000fe20001f84270 */
[----:B------:R-:W-:Y:S02]  /*9060*/  BSSY B0, `(.L_x_232) ;  /* 0x000000b000007945 */ /* 0x000fe40003800000 */
[----:B---3--:R-:W-:-:S04]  /*9070*/  FMUL R6, R3, R2 ;  /* 0x0000000203067220 */ /* 0x008fc80000400000 */
[----:B------:R-:W-:Y:S01]  /*9080*/  FFMA R47, R47, R0, R6 ;  /* 0x000000002f2f7223 */ /* 0x000fe20000000006 */
[----:B------:R-:W-:-:S04]  /*9090*/  IADD3 R6, P5, R20, R103, RZ ;  /* 0x0000006714067210 */ /* 0x000fc80007fbe0ff */
[----:B------:R-:W-:Y:S01]  /*90a0*/  F2FP.BF16.F32.PACK_AB R47, RZ, R47 ;  /* 0x0000002fff2f723e */ /* 0x000fe200000010ff */
[----:B------:R-:W-:-:S05]  /*90b0*/  IMAD.X R7, R21, 0x1, R15, P5 ;  /* 0x0000000115077824 */ /* 0x000fca00028e060f */
[----:B------:R0:W-:Y:S01]  /*90c0*/  @P6 STG.E.U16 desc[UR12][R6.64], R47 ;  /* 0x0000002f06006986 */ /* 0x0001e2000c10150c */
[----:B------:R-:W-:Y:S05]  /*90d0*/  @!P4 BRA `(.L_x_233) ;  /* 0x00000000000cc947 */ /* 0x000fea0003800000 */
[----:B0-----:R-:W-:-:S04]  /*90e0*/  IADD3 R6, P5, R16, UR8, RZ ;  /* 0x0000000810067c10 */ /* 0x001fc8000ffbe0ff */
[----:B------:R-:W-:-:S05]  /*90f0*/  IADD3.X R7, R17, UR4, RZ, P5, !PT ;  /* 0x0000000411077c10 */ /* 0x000fca000affe4ff */
[----:B------:R3:W5:Y:S04]  /*9100*/  LDG.E.LTC128B.U16 R4, desc[UR12][R6.64] ;  /* 0x0000000c06047981 */ /* 0x000768000c1e1520 */
.L_x_233:
[----:B------:R-:W-:Y:S05]  /*9110*/  BSYNC B0 ;  /* 0x0000000000007941 */ /* 0x000fea0003800000 */
.L_x_232:
        /* <DEDUP_REMOVED lines=13> */
.L_x_235:
[----:B------:R-:W-:Y:S05]  /*91f0*/  BSYNC B0 ;  /* 0x0000000000007941 */ /* 0x000fea0003800000 */
.L_x_234:
        /* <DEDUP_REMOVED lines=13> */
.L_x_237:
[----:B------:R-:W-:Y:S05]  /*92d0*/  BSYNC B0 ;  /* 0x0000000000007941 */ /* 0x000fea0003800000 */
.L_x_236:
        /* <DEDUP_REMOVED lines=13> */
.L_x_239:
[----:B------:R-:W-:Y:S05]  /*93b0*/  BSYNC B0 ;  /* 0x0000000000007941 */ /* 0x000fea0003800000 */
.L_x_238:
        /* <DEDUP_REMOVED lines=13> */
.L_x_241:
[----:B------:R-:W-:Y:S05]  /*9490*/  BSYNC B0 ;  /* 0x0000000000007941 */ /* 0x000fea0003800000 */
.L_x_240:
[----:B-----5:R-:W-:Y:S01]  /*94a0*/  IMAD.U32 R3, R4, 0x10000, RZ ;  /* 0x0001000004037824 */ /* 0x020fe200078e00ff */
[----:B0--3--:R-:W-:Y:S01]  /*94b0*/  IADD3 R6, P4, R8, R109, RZ ;  /* 0x0000006d08067210 */ /* 0x009fe20007f9e0ff */
[----:B------:R-:W-:Y:S01]  /*94c0*/  BSSY B0, `(.L_x_242) ;  /* 0x000000b000007945 */ /* 0x000fe20003800000 */
[----:B------:R-:W-:Y:S01]  /*94d0*/  ISETP.GT.AND P2, PT, R5, 0xc0, P0 ;  /* 0x000000c00500780c */ /* 0x000fe20000744270 */
[----:B------:R-:W-:Y:S02]  /*94e0*/  FMUL R3, R3, R2 ;  /* 0x0000000203037220 */ /* 0x000fe40000400000 */
[----:B------:R-:W-:Y:S01]  /*94f0*/  IMAD.X R7, R9, 0x1, R15, P4 ;  /* 0x0000000109077824 */ /* 0x000fe200020e060f */
[----:B------:R-:W-:Y:S01]  /*9500*/  IADD3 R10, P4, R16, UR5, RZ ;  /* 0x00000005100a7c10 */ /* 0x000fe2000ff9e0ff */
[----:B------:R-:W-:-:S03]  /*9510*/  FFMA R3, R52, R0, R3 ;  /* 0x0000000034037223 */ /* 0x000fc60000000003 */
[----:B------:R-:W-:Y:S02]  /*9520*/  IADD3.X R11, R17, UR4, RZ, P4, !PT ;  /* 0x00000004110b7c10 */ /* 0x000fe4000a7fe4ff */
[----:B------:R-:W-:-:S05]  /*9530*/  F2FP.BF16.F32.PACK_AB R3, RZ, R3 ;  /* 0x00000003ff03723e */ /* 0x000fca00000010ff */
[----:B------:R0:W-:Y:S01]  /*9540*/  @P3 STG.E.U16 desc[UR12][R6.64], R3 ;  /* 0x0000000306003986 */ /* 0x0001e2000c10150c */
[----:B------:R-:W-:Y:S05]  /*9550*/  @!P2 BRA `(.L_x_243) ;  /* 0x000000000004a947 */ /* 0x000fea0003800000 */
[----:B------:R3:W5:Y:S02]  /*9560*/  LDG.E.LTC128B.U16 R4, desc[UR12][R10.64] ;  /* 0x0000000c0a047981 */ /* 0x000764000c1e1520 */
.L_x_243:
[----:B------:R-:W-:Y:S05]  /*9570*/  BSYNC B0 ;  /* 0x0000000000007941 */ /* 0x000fea0003800000 */
.L_x_242:
[C---:B0----5:R-:W-:Y:S01]  /*9580*/  IMAD.U32 R3, R4.reuse, 0x10000, RZ ;  /* 0x0001000004037824 */ /* 0x061fe200078e00ff */
[----:B------:R-:W-:Y:S01]  /*9590*/  ISETP.GT.AND P1, PT, R5, 0xc8, P1 ;  /* 0x000000c80500780c */ /* 0x000fe20000f24270 */
[----:B------:R-:W-:Y:S02]  /*95a0*/  BSSY B0, `(.L_x_244) ;  /* 0x000000c000007945 */ /* 0x000fe40003800000 */
[----:B------:R-:W-:Y:S01]  /*95b0*/  FMUL R6, R3, R2 ;  /* 0x0000000203067220 */ /* 0x000fe20000400000 */
[----:B------:R-:W-:-:S03]  /*95c0*/  PRMT R3, R4, 0x7610, R3 ;  /* 0x0000761004037816 */ /* 0x000fc60000000003 */
        /* <DEDUP_REMOVED lines=9> */
.L_x_245:
[----:B------:R-:W-:Y:S05]  /*9660*/  BSYNC B0 ;  /* 0x0000000000007941 */ /* 0x000fea0003800000 */
.L_x_244:
[----:B0----5:R-:W-:Y:S01]  /*9670*/  IMAD.U32 R7, R3, 0x10000, RZ ;  /* 0x0001000003077824 */ /* 0x021fe200078e00ff */
[----:B------:R-:W-:Y:S01]  /*9680*/  IADD3 R4, P2, R20, R109, RZ ;  /* 0x0000006d14047210 */ /* 0x000fe20007f5e0ff */
[----:B------:R-:W-:Y:S01]  /*9690*/  BSSY B0, `(.L_x_246) ;  /* 0x000000c000007945 */ /* 0x000fe20003800000 */
[----:B------:R-:W-:Y:S01]  /*96a0*/  ISETP.GT.AND P0, PT, R5, 0xc8, P0 ;  /* 0x000000c80500780c */ /* 0x000fe20000704270 */
[----:B------:R-:W-:Y:S02]  /*96b0*/  FMUL R7, R7, R2 ;  /* 0x0000000207077220 */ /* 0x000fe40000400000 */
[----:B------:R-:W-:Y:S01]  /*96c0*/  IMAD.X R5, R21, 0x1, R15, P2 ;  /* 0x0000000115057824 */ /* 0x000fe200010e060f */
[----:B------:R-:W-:Y:S01]  /*96d0*/  IADD3 R6, P2, R56, UR5, RZ ;  /* 0x0000000538067c10 */ /* 0x000fe2000ff5e0ff */
[----:B------:R-:W-:-:S05]  /*96e0*/  FFMA R7, R54, R0, R7 ;  /* 0x0000000036077223 */ /* 0x000fca0000000007 */
[----:B------:R-:W-:-:S04]  /*96f0*/  F2FP.BF16.F32.PACK_AB R7, RZ, R7 ;  /* 0x00000007ff07723e */ /* 0x000fc800000010ff */
[----:B------:R-:W-:Y:S02]  /*9700*/  PRMT R8, R7, 0x7610, R8 ;  /* 0x0000761007087816 */ /* 0x000fe40000000008 */
[----:B------:R-:W-:-:S03]  /*9710*/  IADD3.X R7, R57, UR4, RZ, P2, !PT ;  /* 0x0000000439077c10 */ /* 0x000fc600097fe4ff */
[----:B------:R0:W-:Y:S01]  /*9720*/  @P1 STG.E.U16 desc[UR12][R4.64], R8 ;  /* 0x0000000804001986 */ /* 0x0001e2000c10150c */
[----:B------:R-:W-:Y:S05]  /*9730*/  @!P0 BRA `(.L_x_247) ;  /* 0x0000000000048947 */ /* 0x000fea0003800000 */
[----:B------:R0:W5:Y:S02]  /*9740*/  LDG.E.LTC128B.U16 R3, desc[UR12][R6.64] ;  /* 0x0000000c06037981 */ /* 0x000164000c1e1520 */
.L_x_247:
[----:B------:R-:W-:Y:S05]  /*9750*/  BSYNC B0 ;  /* 0x0000000000007941 */ /* 0x000fea0003800000 */
.L_x_246:
[----:B-----5:R-:W-:-:S04]  /*9760*/  IMAD.U32 R3, R3, 0x10000, RZ ;  /* 0x0001000003037824 */ /* 0x020fc800078e00ff */
[----:B0-----:R-:W-:Y:S01]  /*9770*/  FMUL R4, R3, R2 ;  /* 0x0000000203047220 */ /* 0x001fe20000400000 */
[----:B------:R-:W-:-:S03]  /*9780*/  IADD3 R2, P1, R20, R111, RZ ;  /* 0x0000006f14027210 */ /* 0x000fc60007f3e0ff */
[----:B------:R-:W-:Y:S01]  /*9790*/  FFMA R4, R55, R0, R4 ;  /* 0x0000000037047223 */ /* 0x000fe20000000004 */
[----:B------:R-:W-:Y:S09]  /*97a0*/  @!P0 EXIT ;  /* 0x000000000000894d */ /* 0x000ff20003800000 */
[----:B------:R-:W-:Y:S01]  /*97b0*/  F2FP.BF16.F32.PACK_AB R4, RZ, R4 ;  /* 0x00000004ff04723e */ /* 0x000fe200000010ff */
[----:B------:R-:W-:-:S05]  /*97c0*/  IMAD.X R3, R21, 0x1, R15, P1 ;  /* 0x0000000115037824 */ /* 0x000fca00008e060f */
[----:B------:R-:W-:Y:S01]  /*97d0*/  STG.E.U16 desc[UR12][R2.64], R4 ;  /* 0x0000000402007986 */ /* 0x000fe2000c10150c */
[----:B------:R-:W-:Y:S05]  /*97e0*/  EXIT ;  /* 0x000000000000794d */ /* 0x000fea0003800000 */
.L_x_27:
[----:B------:R-:W-:Y:S01]  /*97f0*/  ULDC.64 UR4, c[0x0][0x5c8] ;  /* 0x0001720000047ab9 */ /* 0x000fe20000000a00 */
[-C--:B------:R-:W-:Y:S01]  /*9800*/  FMUL R120, R120, R0.reuse ;  /* 0x0000000078787220 */ /* 0x080fe20000400000 */
[----:B------:R-:W-:Y:S01]  /*9810*/  LEA R2, P1, R10, UR4, 0x1 ;  /* 0x000000040a027c11 */ /* 0x000fe2000f8208ff */
[-C--:B------:R-:W-:Y:S01]  /*9820*/  FMUL R121, R121, R0.reuse ;  /* 0x0000000079797220 */ /* 0x080fe20000400000 */
[----:B------:R-:W-:Y:S01]  /*9830*/  ISETP.GT.AND P5, PT, R7, 0x1, PT ;  /* 0x000000010700780c */ /* 0x000fe20003fa4270 */
[----:B------:R-:W-:Y:S01]  /*9840*/  FMUL R122, R122, R0 ;  /* 0x000000007a7a7220 */ /* 0x000fe20000400000 */
[----:B------:R-:W-:Y:S01]  /*9850*/  F2FP.BF16.F32.PACK_AB R120, RZ, R120 ;  /* 0x00000078ff78723e */ /* 0x000fe200000010ff */
[-C--:B------:R-:W-:Y:S01]  /*9860*/  FMUL R123, R123, R0.reuse ;  /* 0x000000007b7b7220 */ /* 0x080fe20000400000 */
[----:B------:R-:W-:Y:S01]  /*9870*/  LEA.HI.X R3, R10, UR5, R155, 0x1, P1 ;  /* 0x000000050a037c11 */ /* 0x000fe200088f0c9b */
[-C--:B------:R-:W-:Y:S01]  /*9880*/  FMUL R124, R124, R0.reuse ;  /* 0x000000007c7c7220 */ /* 0x080fe20000400000 */
[----:B------:R-:W-:Y:S01]  /*9890*/  ISETP.GT.AND P1, PT, R5, RZ, P5 ;  /* 0x000000ff0500720c */ /* 0x000fe20002f24270 */
[-C--:B------:R-:W-:Y:S01]  /*98a0*/  FMUL R125, R125, R0.reuse ;  /* 0x000000007d7d7220 */ /* 0x080fe20000400000 */
[C---:B------:R-:W-:Y:S01]  /*98b0*/  ISETP.GT.AND P3, PT, R5.reuse, 0x8, P4 ;  /* 0x000000080500780c */ /* 0x040fe20002764270 */
[----:B------:R0:W-:Y:S01]  /*98c0*/  @P0 STG.E.U16 desc[UR12][R2.64], R120 ;  /* 0x0000007802000986 */ /* 0x0001e2000c10150c */
[----:B------:R-:W-:Y:S01]  /*98d0*/  ISETP.GT.AND P0, PT, R5, 0x8, P5 ;  /* 0x000000080500780c */ /* 0x000fe20002f04270 */
[-C--:B------:R-:W-:Y:S01]  /*98e0*/  FMUL R126, R126, R0.reuse ;  /* 0x000000007e7e7220 */ /* 0x080fe20000400000 */
[----:B------:R-:W-:Y:S01]  /*98f0*/  SHF.L.U64.HI R11, R9, 0x1, R8 ;  /* 0x00000001090b7819 */ /* 0x000fe20000010208 */
[----:B------:R-:W-:Y:S01]  /*9900*/  FMUL R127, R127, R0 ;  /* 0x000000007f7f7220 */ /* 0x000fe20000400000 */
[----:B------:R-:W-:Y:S01]  /*9910*/  LEA R8, P2, R9, R2, 0x1 ;  /* 0x0000000209087211 */ /* 0x000fe200078408ff */
[-C--:B------:R-:W-:Y:S01]  /*9920*/  FMUL R128, R128, R0.reuse ;  /* 0x0000000080807220 */ /* 0x080fe20000400000 */
[----:B------:R-:W-:Y:S01]  /*9930*/  F2FP.BF16.F32.PACK_AB R121, RZ, R121 ;  /* 0x00000079ff79723e */ /* 0x000fe200000010ff */
[----:B------:R-:W-:Y:S01]  /*9940*/  FMUL R129, R129, R0 ;  /* 0x0000000081817220 */ /* 0x000fe20000400000 */
[----:B------:R-:W-:Y:S01]  /*9950*/  F2FP.BF16.F32.PACK_AB R122, RZ, R122 ;  /* 0x0000007aff7a723e */ /* 0x000fe200000010ff */
[----:B------:R-:W-:Y:S01]  /*9960*/  IMAD.X R9, R11, 0x1, R3, P2 ;  /* 0x000000010b097824 */ /* 0x000fe200010e0603 */
[----:B------:R-:W-:Y:S01]  /*9970*/  F2FP.BF16.F32.PACK_AB R123, RZ, R123 ;  /* 0x0000007bff7b723e */ /* 0x000fe200000010ff */
[----:B------:R1:W-:Y:S01]  /*9980*/  @P1 STG.E.U16 desc[UR12][R2.64+0x2], R121 ;  /* 0x0000027902001986 */ /* 0x0003e2000c10150c */
[C---:B------:R-:W-:Y:S01]  /*9990*/  ISETP.GT.AND P6, PT, R7.reuse, 0x8, PT ;  /* 0x000000080700780c */ /* 0x040fe20003fc4270 */
[-C--:B------:R-:W-:Y:S01]  /*99a0*/  FMUL R130, R130, R0.reuse ;  /* 0x0000000082827220 */ /* 0x080fe20000400000 */
[----:B------:R-:W-:Y:S01]  /*99b0*/  ISETP.GT.AND P5, PT, R7, 0x9, PT ;  /* 0x000000090700780c */ /* 0x000fe20003fa4270 */
[----:B------:R-:W-:Y:S01]  /*99c0*/  @P3 STG.E.U16 desc[UR12][R8.64], R122 ;  /* 0x0000007a08003986 */ /* 0x000fe2000c10150c */
[----:B------:R-:W-:Y:S01]  /*99d0*/  ISETP.GT.AND P1, PT, R5, RZ, P6 ;  /* 0x000000ff0500720c */ /* 0x000fe20003724270 */
[----:B------:R-:W-:Y:S01]  /*99e0*/  FMUL R131, R131, R0 ;  /* 0x0000000083837220 */ /* 0x000fe20000400000 */
[C---:B------:R-:W-:Y:S01]  /*99f0*/  ISETP.GT.AND P2, PT, R5.reuse, RZ, P5 ;  /* 0x000000ff0500720c */ /* 0x040fe20002f44270 */
[----:B------:R-:W-:Y:S01]  /*9a00*/  @P0 STG.E.U16 desc[UR12][R8.64+0x2], R123 ;  /* 0x0000027b08000986 */ /* 0x000fe2000c10150c */
[----:B------:R-:W-:Y:S01]  /*9a10*/  ISETP.GT.AND P0, PT, R5, 0x8, P6 ;  /* 0x000000080500780c */ /* 0x000fe20003704270 */
[----:B------:R-:W-:Y:S01]  /*9a20*/  IMAD.SHL.U32 R13, R14, 0x80, RZ ;  /* 0x000000800e0d7824 */ /* 0x000fe200078e00ff */
[----:B------:R-:W-:Y:S01]  /*9a30*/  F2FP.BF16.F32.PACK_AB R124, RZ, R124 ;  /* 0x0000007cff7c723e */ /* 0x000fe200000010ff */
[-C--:B------:R-:W-:Y:S01]  /*9a40*/  FMUL R132, R132, R0.reuse ;  /* 0x0000000084847220 */ /* 0x080fe20000400000 */
[----:B------:R-:W-:Y:S01]  /*9a50*/  F2FP.BF16.F32.PACK_AB R125, RZ, R125 ;  /* 0x0000007dff7d723e */ /* 0x000fe200000010ff */
[----:B------:R-:W-:Y:S01]  /*9a60*/  FMUL R133, R133, R0 ;  /* 0x0000000085857220 */ /* 0x000fe20000400000 */
[----:B------:R-:W-:Y:S01]  /*9a70*/  F2FP.BF16.F32.PACK_AB R126, RZ, R126 ;  /* 0x0000007eff7e723e */ /* 0x000fe200000010ff */
[-C--:B------:R-:W-:Y:S01]  /*9a80*/  FMUL R134, R134, R0.reuse ;  /* 0x0000000086867220 */ /* 0x080fe20000400000 */
[----:B------:R-:W-:Y:S01]  /*9a90*/  ISETP.GT.AND P3, PT, R7, 0x10, PT ;  /* 0x000000100700780c */ /* 0x000fe20003f64270 */
[----:B------:R-:W-:Y:S01]  /*9aa0*/  @P1 STG.E.U16 desc[UR12][R2.64+0x10], R124 ;  /* 0x0000107c02001986 */ /* 0x000fe2000c10150c */
[----:B------:R-:W-:Y:S01]  /*9ab0*/  ISETP.GT.AND P1, PT, R5, 0x8, P5 ;  /* 0x000000080500780c */ /* 0x000fe20002f24270 */
[----:B------:R-:W-:Y:S01]  /*9ac0*/  FMUL R135, R135, R0 ;  /* 0x0000000087877220 */ /* 0x000fe20000400000 */
[----:B------:R-:W-:Y:S01]  /*9ad0*/  F2FP.BF16.F32.PACK_AB R127, RZ, R127 ;  /* 0x0000007fff7f723e */ /* 0x000fe200000010ff */
[----:B------:R-:W-:Y:S01]  /*9ae0*/  @P2 STG.E.U16 desc[UR12][R2.64+0x12], R125 ;  /* 0x0000127d02002986 */ /* 0x000fe2000c10150c */
[----:B------:R-:W-:Y:S01]  /*9af0*/  F2FP.BF16.F32.PACK_AB R128, RZ, R128 ;  /* 0x00000080ff80723e */ /* 0x000fe200000010ff */
[-C--:B------:R-:W-:Y:S01]  /*9b00*/  FMUL R136, R136, R0.reuse ;  /* 0x0000000088887220 */ /* 0x080fe20000400000 */
[----:B------:R-:W-:Y:S01]  /*9b10*/  ISETP.GT.AND P2, PT, R7, 0x11, PT ;  /* 0x000000110700780c */ /* 0x000fe20003f44270 */
[----:B------:R-:W-:Y:S01]  /*9b20*/  @P0 STG.E.U16 desc[UR12][R8.64+0x10], R126 ;  /* 0x0000107e08000986 */ /* 0x000fe2000c10150c */
[----:B------:R-:W-:Y:S01]  /*9b30*/  ISETP.GT.AND P0, PT, R5, RZ, P3 ;  /* 0x000000ff0500720c */ /* 0x000fe20001f04270 */
[-C--:B------:R-:W-:Y:S01]  /*9b40*/  FMUL R137, R137, R0.reuse ;  /* 0x0000000089897220 */ /* 0x080fe20000400000 */
[----:B------:R-:W-:Y:S01]  /*9b50*/  F2FP.BF16.F32.PACK_AB R129, RZ, R129 ;  /* 0x00000081ff81723e */ /* 0x000fe200000010ff */
[----:B------:R-:W-:Y:S01]  /*9b60*/  FMUL R138, R138, R0 ;  /* 0x000000008a8a7220 */ /* 0x000fe20000400000 */
[----:B------:R-:W-:Y:S01]  /*9b70*/  F2FP.BF16.F32.PACK_AB R130, RZ, R130 ;  /* 0x00000082ff82723e */ /* 0x000fe200000010ff */
[----:B------:R-:W-:Y:S01]  /*9b80*/  @P1 STG.E.U16 desc[UR12][R8.64+0x12], R127 ;  /* 0x0000127f08001986 */ /* 0x000fe2000c10150c */
[----:B------:R-:W-:Y:S01]  /*9b90*/  F2FP.BF16.F32.PACK_AB R131, RZ, R131 ;  /* 0x00000083ff83723e */ /* 0x000fe200000010ff */
[-C--:B------:R-:W-:Y:S01]  /*9ba0*/  FMUL R139, R139, R0.reuse ;  /* 0x000000008b8b7220 */ /* 0x080fe20000400000 */
[----:B------:R-:W-:Y:S01]  /*9bb0*/  SHF.L.U64.HI R15, R14, 0x7, R15 ;  /* 0x000000070e0f7819 */ /* 0x000fe2000001020f */
[-C--:B------:R-:W-:Y:S01]  /*9bc0*/  FMUL R140, R140, R0.reuse ;  /* 0x000000008c8c7220 */ /* 0x080fe20000400000 */
[----:B------:R-:W-:Y:S01]  /*9bd0*/  LOP3.LUT R17, R13, 0x2, RZ, 0xfc, !PT ;  /* 0x000000020d117812 */ /* 0x000fe200078efcff */
[----:B------:R-:W-:Y:S01]  /*9be0*/  FMUL R141, R141, R0 ;  /* 0x000000008d8d7220 */ /* 0x000fe20000400000 */
[----:B------:R-:W-:Y:S01]  /*9bf0*/  F2FP.BF16.F32.PACK_AB R132, RZ, R132 ;  /* 0x00000084ff84723e */ /* 0x000fe200000010ff */
[----:B------:R2:W-:Y:S01]  /*9c00*/  @P0 STG.E.U16 desc[UR12][R2.64+0x20], R128 ;  /* 0x0000208002000986 */ /* 0x0005e2000c10150c */
[----:B------:R-:W-:Y:S01]  /*9c10*/  ISETP.GT.AND P0, PT, R5, RZ, P2 ;  /* 0x000000ff0500720c */ /* 0x000fe20001704270 */
[-C--:B------:R-:W-:Y:S01]  /*9c20*/  FMUL R142, R142, R0.reuse ;  /* 0x000000008e8e7220 */ /* 0x080fe20000400000 */
[----:B------:R-:W-:Y:S01]  /*9c30*/  ISETP.GT.AND P1, PT, R7, 0x19, PT ;  /* 0x000000190700780c */ /* 0x000fe20003f24270 */
[-C--:B------:R-:W-:Y:S01]  /*9c40*/  FMUL R143, R143, R0.reuse ;  /* 0x000000008f8f7220 */ /* 0x080fe20000400000 */
[----:B------:R-:W-:Y:S01]  /*9c50*/  F2FP.BF16.F32.PACK_AB R133, RZ, R133 ;  /* 0x00000085ff85723e */ /* 0x000fe200000010ff */
[----:B------:R-:W-:Y:S01]  /*9c60*/  FMUL R144, R144, R0 ;  /* 0x0000000090907220 */ /* 0x000fe20000400000 */
[----:B------:R-:W-:Y:S01]  /*9c70*/  F2FP.BF16.F32.PACK_AB R134, RZ, R134 ;  /* 0x00000086ff86723e */ /* 0x000fe200000010ff */
[-C--:B------:R-:W-:Y:S01]  /*9c80*/  FMUL R145, R145, R0.reuse ;  /* 0x0000000091917220 */ /* 0x080fe20000400000 */
[----:B------:R-:W-:Y:S01]  /*9c90*/  F2FP.BF16.F32.PACK_AB R135, RZ, R135 ;  /* 0x00000087ff87723e */ /* 0x000fe200000010ff */
[----:B------:R-:W-:Y:S01]  /*9ca0*/  FMUL R146, R146, R0 ;  /* 0x0000000092927220 */ /* 0x000fe20000400000 */
[----:B------:R-:W-:Y:S01]  /*9cb0*/  F2FP.BF16.F32.PACK_AB R136, RZ, R136 ;  /* 0x00000088ff88723e */ /* 0x000fe200000010ff */
[-C--:B------:R-:W-:Y:S01]  /*9cc0*/  FMUL R147, R147, R0.reuse ;  /* 0x0000000093937220 */ /* 0x080fe20000400000 */
[----:B------:R-:W-:Y:S01]  /*9cd0*/  F2FP.BF16.F32.PACK_AB R137, RZ, R137 ;  /* 0x00000089ff89723e */ /* 0x000fe200000010ff */
[----:B------:R3:W-:Y:S01]  /*9ce0*/  @P0 STG.E.U16 desc[UR12][R2.64+0x22], R129 ;  /* 0x0000228102000986 */ /* 0x0007e2000c10150c */
[----:B------:R-:W-:Y:S01]  /*9cf0*/  ISETP.GT.AND P0, PT, R5, 0x8, P3 ;  /* 0x000000080500780c */ /* 0x000fe20001f04270 */
[----:B------:R-:W-:Y:S01]  /*9d00*/  FMUL R148, R148, R0 ;  /* 0x0000000094947220 */ /* 0x000fe20000400000 */
[----:B------:R-:W-:Y:S01]  /*9d10*/  F2FP.BF16.F32.PACK_AB R138, RZ, R138 ;  /* 0x0000008aff8a723e */ /* 0x000fe200000010ff */
[-C--:B------:R-:W-:Y:S01]  /*9d20*/  FMUL R149, R149, R0.reuse ;  /* 0x0000000095957220 */ /* 0x080fe20000400000 */
[----:B------:R-:W-:Y:S01]  /*9d30*/  F2FP.BF16.F32.PACK_AB R139, RZ, R139 ;  /* 0x0000008bff8b723e */ /* 0x000fe200000010ff */
[----:B------:R-:W-:Y:S01]  /*9d40*/  FMUL R150, R150, R0 ;  /* 0x0000000096967220 */ /* 0x000fe20000400000 */
[----:B------:R-:W-:Y:S01]  /*9d50*/  F2FP.BF16.F32.PACK_AB R140, RZ, R140 ;  /* 0x0000008cff8c723e */ /* 0x000fe200000010ff */
[-C--:B------:R-:W-:Y:S01]  /*9d60*/  FMUL R151, R151, R0.reuse ;  /* 0x0000000097977220 */ /* 0x080fe20000400000 */
[----:B------:R-:W-:Y:S01]  /*9d70*/  ISETP.GT.AND P5, PT, R7, 0x29, PT ;  /* 0x000000290700780c */ /* 0x000fe20003fa4270 */
[-C--:B------:R-:W-:Y:S01]  /*9d80*/  FMUL R88, R88, R0.reuse ;  /* 0x0000000058587220 */ /* 0x080fe20000400000 */
[----:B------:R-:W-:Y:S01]  /*9d90*/  F2FP.BF16.F32.PACK_AB R141, RZ, R141 ;  /* 0x0000008dff8d723e */ /* 0x000fe200000010ff */
[----:B------:R-:W-:Y:S01]  /*9da0*/  FMUL R89, R89, R0 ;  /* 0x0000000059597220 */ /* 0x000fe20000400000 */
[----:B------:R-:W-:Y:S01]  /*9db0*/  F2FP.BF16.F32.PACK_AB R142, RZ, R142 ;  /* 0x0000008eff8e723e */ /* 0x000fe200000010ff */
[----:B------:R-:W-:Y:S01]  /*9dc0*/  @P0 STG.E.U16 desc[UR12][R8.64+0x20], R130 ;  /* 0x0000208208000986 */ /* 0x000fe2000c10150c */
[----:B------:R-:W-:Y:S01]  /*9dd0*/  ISETP.GT.AND P0, PT, R5, 0x8, P2 ;  /* 0x000000080500780c */ /* 0x000fe20001704270 */
[-C--:B------:R-:W-:Y:S01]  /*9de0*/  FMUL R90, R90, R0.reuse ;  /* 0x000000005a5a7220 */ /* 0x080fe20000400000 */
[----:B------:R-:W-:Y:S01]  /*9df0*/  ISETP.GT.AND P2, PT, R7, 0x18, PT ;  /* 0x000000180700780c */ /* 0x000fe20003f44270 */
[-C--:B------:R-:W-:Y:S01]  /*9e00*/  FMUL R91, R91, R0.reuse ;  /* 0x000000005b5b7220 */ /* 0x080fe20000400000 */
[----:B------:R-:W-:Y:S01]  /*9e10*/  F2FP.BF16.F32.PACK_AB R143, RZ, R143 ;  /* 0x0000008fff8f723e */ /* 0x000fe200000010ff */
[-C--:B------:R-:W-:Y:S01]  /*9e20*/  FMUL R92, R92, R0.reuse ;  /* 0x000000005c5c7220 */ /* 0x080fe20000400000 */
[----:B------:R-:W-:Y:S01]  /*9e30*/  ISETP.GT.AND P3, PT, R7, 0x30, PT ;  /* 0x000000300700780c */ /* 0x000fe20003f64270 */
[----:B------:R-:W-:Y:S01]  /*9e40*/  FMUL R93, R93, R0 ;  /* 0x000000005d5d7220 */ /* 0x000fe20000400000 */
[----:B------:R-:W-:Y:S01]  /*9e50*/  F2FP.BF16.F32.PACK_AB R144, RZ, R144 ;  /* 0x00000090ff90723e */ /* 0x000fe200000010ff */
[-C--:B------:R-:W-:Y:S01]  /*9e60*/  FMUL R94, R94, R0.reuse ;  /* 0x000000005e5e7220 */ /* 0x080fe20000400000 */
[----:B------:R-:W-:Y:S01]  /*9e70*/  F2FP.BF16.F32.PACK_AB R145, RZ, R145 ;  /* 0x00000091ff91723e */ /* 0x000fe200000010ff */
[----:B------:R-:W-:Y:S01]  /*9e80*/  FMUL R95, R95, R0 ;  /* 0x000000005f5f7220 */ /* 0x000fe20000400000 */
[----:B------:R-:W-:Y:S01]  /*9e90*/  F2FP.BF16.F32.PACK_AB R146, RZ, R146 ;  /* 0x00000092ff92723e */ /* 0x000fe200000010ff */
[----:B------:R-:W-:Y:S01]  /*9ea0*/  @P0 STG.E.U16 desc[UR12][R8.64+0x22], R131 ;  /* 0x0000228308000986 */ /* 0x000fe2000c10150c */
[----:B------:R-:W-:Y:S01]  /*9eb0*/  IADD3 R10, P0, R13, R2, RZ ;  /* 0x000000020d0a7210 */ /* 0x000fe20007f1e0ff */
[-C--:B------:R-:W-:Y:S01]  /*9ec0*/  FMUL R96, R96, R0.reuse ;  /* 0x0000000060607220 */ /* 0x080fe20000400000 */
[----:B------:R-:W-:Y:S01]  /*9ed0*/  F2FP.BF16.F32.PACK_AB R147, RZ, R147 ;  /* 0x00000093ff93723e */ /* 0x000fe200000010ff */
[----:B------:R-:W-:Y:S01]  /*9ee0*/  FMUL R97, R97, R0 ;  /* 0x0000000061617220 */ /* 0x000fe20000400000 */
[----:B------:R-:W-:Y:S01]  /*9ef0*/  F2FP.BF16.F32.PACK_AB R148, RZ, R148 ;  /* 0x00000094ff94723e */ /* 0x000fe200000010ff */
[--C-:B------:R-:W-:Y:S01]  /*9f00*/  IMAD.X R11, R15, 0x1, R3.reuse, P0 ;  /* 0x000000010f0b7824 */ /* 0x100fe200000e0603 */
[----:B0-----:R-:W-:Y:S01]  /*9f10*/  IADD3 R120, P0, R17, R2, RZ ;  /* 0x0000000211787210 */ /* 0x001fe20007f1e0ff */
[-C--:B------:R-:W-:Y:S01]  /*9f20*/  FMUL R98, R98, R0.reuse ;  /* 0x0000000062627220 */ /* 0x080fe20000400000 */
[----:B------:R-:W-:Y:S01]  /*9f30*/  F2FP.BF16.F32.PACK_AB R149, RZ, R149 ;  /* 0x00000095ff95723e */ /* 0x000fe200000010ff */
[----:B------:R-:W-:Y:S01]  /*9f40*/  FMUL R99, R99, R0 ;  /* 0x0000000063637220 */ /* 0x000fe20000400000 */
[----:B------:R-:W-:Y:S01]  /*9f50*/  F2FP.BF16.F32.PACK_AB R150, RZ, R150 ;  /* 0x00000096ff96723e */ /* 0x000fe200000010ff */
[----:B-1----:R-:W-:Y:S01]  /*9f60*/  IMAD.X R121, R15, 0x1, R3, P0 ;  /* 0x000000010f797824 */ /* 0x002fe200000e0603 */
[----:B------:R-:W-:Y:S01]  /*9f70*/  ISETP.GT.AND P0, PT, R5, RZ, P2 ;  /* 0x000000ff0500720c */ /* 0x000fe20001704270 */
[-C--:B------:R-:W-:Y:S01]  /*9f80*/  FMUL R100, R100, R0.reuse ;  /* 0x0000000064647220 */ /* 0x080fe20000400000 */
[----:B------:R-:W-:Y:S01]  /*9f90*/  F2FP.BF16.F32.PACK_AB R151, RZ, R151 ;  /* 0x00000097ff97723e */ /* 0x000fe200000010ff */
[-C--:B------:R-:W-:Y:S01]  /*9fa0*/  FMUL R101, R101, R0.reuse ;  /* 0x0000000065657220 */ /* 0x080fe20000400000 */
[----:B------:R-:W-:Y:S01]  /*9fb0*/  LOP3.LUT R21, R13, 0x10, RZ, 0xfc, !PT ;  /* 0x000000100d157812 */ /* 0x000fe200078efcff */
[----:B------:R-:W-:Y:S01]  /*9fc0*/  FMUL R102, R102, R0 ;  /* 0x0000000066667220 */ /* 0x000fe20000400000 */
[----:B------:R-:W-:Y:S01]  /*9fd0*/  F2FP.BF16.F32.PACK_AB R88, RZ, R88 ;  /* 0x00000058ff58723e */ /* 0x000fe200000010ff */
[-C--:B------:R-:W-:Y:S01]  /*9fe0*/  FMUL R103, R103, R0.reuse ;  /* 0x0000000067677220 */ /* 0x080fe20000400000 */
[----:B------:R-:W-:Y:S01]  /*9ff0*/  LOP3.LUT R23, R13, 0x12, RZ, 0xfc, !PT ;  /* 0x000000120d177812 */ /* 0x000fe200078efcff */
[-C--:B------:R-:W-:Y:S01]  /*a000*/  FMUL R104, R104, R0.reuse ;  /* 0x0000000068687220 */ /* 0x080fe20000400000 */
[----:B------:R-:W-:Y:S01]  /*a010*/  F2FP.BF16.F32.PACK_AB R89, RZ, R89 ;  /* 0x00000059ff59723e */ /* 0x000fe200000010ff */
[----:B------:R-:W-:Y:S01]  /*a020*/  FMUL R105, R105, R0 ;  /* 0x0000000069697220 */ /* 0x000fe20000400000 */
[----:B------:R-:W-:Y:S01]  /*a030*/  F2FP.BF16.F32.PACK_AB R90, RZ, R90 ;  /* 0x0000005aff5a723e */ /* 0x000fe200000010ff */
[----:B------:R-:W-:Y:S01]  /*a040*/  @P0 STG.E.U16 desc[UR12][R2.64+0x30], R132 ;  /* 0x0000308402000986 */ /* 0x000fe2000c10150c */
[----:B------:R-:W-:Y:S01]  /*a050*/  ISETP.GT.AND P0, PT, R5, RZ, P1 ;  /* 0x000000ff0500720c */ /* 0x000fe20000f04270 */
[-C--:B------:R-:W-:Y:S01]  /*a060*/  FMUL R106, R106, R0.reuse ;  /* 0x000000006a6a7220 */ /* 0x080fe20000400000 */
[----:B------:R-:W-:Y:S01]  /*a070*/  F2FP.BF16.F32.PACK_AB R91, RZ, R91 ;  /* 0x0000005bff5b723e */ /* 0x000fe200000010ff */
[----:B------:R-:W-:Y:S01]  /*a080*/  FMUL R107, R107, R0 ;  /* 0x000000006b6b7220 */ /* 0x000fe20000400000 */
[----:B------:R-:W-:Y:S01]  /*a090*/  F2FP.BF16.F32.PACK_AB R92, RZ, R92 ;  /* 0x0000005cff5c723e */ /* 0x000fe200000010ff */
[-C--:B------:R-:W-:Y:S01]  /*a0a0*/  FMUL R108, R108, R0.reuse ;  /* 0x000000006c6c7220 */ /* 0x080fe20000400000 */
[----:B------:R-:W-:Y:S01]  /*a0b0*/  PRMT R4, R91, 0x7610, R4 ;  /* 0x000076105b047816 */ /* 0x000fe20000000004 */
[-C--:B------:R-:W-:Y:S01]  /*a0c0*/  FMUL R109, R109, R0.reuse ;  /* 0x000000006d6d7220 */ /* 0x080fe20000400000 */
[----:B------:R-:W-:Y:S01]  /*a0d0*/  LOP3.LUT R91, R13, 0x22, RZ, 0xfc, !PT ;  /* 0x000000220d5b7812 */ /* 0x000fe200078efcff */
        /* <DEDUP_REMOVED lines=18> */
[----:B------:R-:W-:Y:S01]  /*a200*/  @P0 STG.E.U16 desc[UR12][R8.64+0x30], R134 ;  /* 0x0000308608000986 */ /* 0x000fe2000c10150c */
[----:B------:R-:W-:Y:S01]  /*a210*/  ISETP.GT.AND P0, PT, R5, 0x8, P1 ;  /* 0x000000080500780c */ /* 0x000fe20000f04270 */
        /* <DEDUP_REMOVED lines=125> */
[----:B------:R-:W-:Y:S01]  /*a9f0*/  ISETP.GT.AND P0, PT, R5, RZ, P3 ;  /* 0x000000ff0500720c */ /* 0x000fe20001f04270 */
        /* <DEDUP_REMOVED lines=24> */
[----:B------:R-:W-:Y:S01]  /*ab80*/  FMUL R0, R55, R0 ;  /* 0x0000000037007220 */ /* 0x000fe20000400000 */
[----:B------:R-:W-:Y:S01]  /*ab90*/  F2FP.BF16.F32.PACK_AB R33, RZ, R33 ;  /* 0x00000021ff21723e */ /* 0x000fe200000010ff */
[----:B------:R-:W-:Y:S01]  /*aba0*/  @P0 STG.E.U16 desc[UR12][R2.64+0x62], R145 ;  /* 0x0000629102000986 */ /* 0x000fe2000c10150c */
[----:B------:R-:W-:-:S02]  /*abb0*/  ISETP.GT.AND P0, PT, R5, 0x8, P3 ;  /* 0x000000080500780c */ /* 0x000fc40001f04270 */
[----:B------:R-:W-:Y:S02]  /*abc0*/  F2FP.BF16.F32.PACK_AB R34, RZ, R34 ;  /* 0x00000022ff22723e */ /* 0x000fe400000010ff */
[----:B------:R-:W-:Y:S02]  /*abd0*/  F2FP.BF16.F32.PACK_AB R35, RZ, R35 ;  /* 0x00000023ff23723e */ /* 0x000fe400000010ff */
[----:B------:R-:W-:Y:S02]  /*abe0*/  F2FP.BF16.F32.PACK_AB R36, RZ, R36 ;  /* 0x00000024ff24723e */ /* 0x000fe400000010ff */
[----:B------:R-:W-:Y:S02]  /*abf0*/  F2FP.BF16.F32.PACK_AB R37, RZ, R37 ;  /* 0x00000025ff25723e */ /* 0x000fe400000010ff */
[----:B------:R-:W-:Y:S02]  /*ac00*/  F2FP.BF16.F32.PACK_AB R38, RZ, R38 ;  /* 0x00000026ff26723e */ /* 0x000fe400000010ff */
        /* <DEDUP_REMOVED lines=10> */
[----:B------:R-:W-:-:S02]  /*acb0*/  ISETP.GT.AND P0, PT, R5, RZ, P2 ;  /* 0x000000ff0500720c */ /* 0x000fc40001704270 */
[----:B------:R-:W-:Y:S02]  /*acc0*/  F2FP.BF16.F32.PACK_AB R46, RZ, R46 ;  /* 0x0000002eff2e723e */ /* 0x000fe400000010ff */
[----:B------:R-:W-:Y:S02]  /*acd0*/  F2FP.BF16.F32.PACK_AB R47, RZ, R47 ;  /* 0x0000002fff2f723e */ /* 0x000fe400000010ff */
[----:B------:R-:W-:Y:S02]  /*ace0*/  F2FP.BF16.F32.PACK_AB R48, RZ, R48 ;  /* 0x00000030ff30723e */ /* 0x000fe400000010ff */
[----:B------:R-:W-:Y:S02]  /*acf0*/  F2FP.BF16.F32.PACK_AB R49, RZ, R49 ;  /* 0x00000031ff31723e */ /* 0x000fe400000010ff */
[----:B------:R-:W-:Y:S02]  /*ad00*/  F2FP.BF16.F32.PACK_AB R50, RZ, R50 ;  /* 0x00000032ff32723e */ /* 0x000fe400000010ff */
[----:B------:R-:W-:Y:S01]  /*ad10*/  F2FP.BF16.F32.PACK_AB R51, RZ, R51 ;  /* 0x00000033ff33723e */ /* 0x000fe200000010ff */
[----:B------:R-:W-:Y:S01]  /*ad20*/  @P0 STG.E.U16 desc[UR12][R2.64+0x70], R148 ;  /* 0x0000709402000986 */ /* 0x000fe2000c10150c */
[----:B------:R-:W-:-:S02]  /*ad30*/  ISETP.GT.AND P0, PT, R7, 0x39, PT ;  /* 0x000000390700780c */ /* 0x000fc40003f04270 */
[----:B------:R-:W-:Y:S02]  /*ad40*/  F2FP.BF16.F32.PACK_AB R52, RZ, R52 ;  /* 0x00000034ff34723e */ /* 0x000fe400000010ff */
[----:B------:R-:W-:Y:S02]  /*ad50*/  ISETP.GT.AND P6, PT, R5, RZ, P0 ;  /* 0x000000ff0500720c */ /* 0x000fe400007c4270 */
[----:B------:R-:W-:Y:S02]  /*ad60*/  F2FP.BF16.F32.PACK_AB R53, RZ, R53 ;  /* 0x00000035ff35723e */ /* 0x000fe400000010ff */
[----:B------:R-:W-:-:S09]  /*ad70*/  F2FP.BF16.F32.PACK_AB R54, RZ, R54 ;  /* 0x00000036ff36723e */ /* 0x000fd200000010ff */
[----:B------:R-:W-:Y:S01]  /*ad80*/  @P6 STG.E.U16 desc[UR12][R2.64+0x72], R149 ;  /* 0x0000729502006986 */ /* 0x000fe2000c10150c */
[----:B------:R-:W-:-:S13]  /*ad90*/  ISETP.GT.AND P6, PT, R5, 0x8, P2 ;  /* 0x000000080500780c */ /* 0x000fda00017c4270 */
[----:B------:R-:W-:Y:S01]  /*ada0*/  @P6 STG.E.U16 desc[UR12][R8.64+0x70], R150 ;  /* 0x0000709608006986 */ /* 0x000fe2000c10150c */
[----:B------:R-:W-:-:S13]  /*adb0*/  ISETP.GT.AND P6, PT, R5, 0x8, P0 ;  /* 0x000000080500780c */ /* 0x000fda00007c4270 */
[----:B------:R-:W-:Y:S01]  /*adc0*/  @P6 STG.E.U16 desc[UR12][R8.64+0x72], R151 ;  /* 0x0000729708006986 */ /* 0x000fe2000c10150c */
[----:B--2---:R-:W-:-:S05]  /*add0*/  IADD3 R128, P6, R21, R2, RZ ;  /* 0x0000000215807210 */ /* 0x004fca0007fde0ff */
[----:B---3--:R-:W-:Y:S01]  /*ade0*/  IMAD.X R129, R15, 0x1, R3, P6 ;  /* 0x000000010f817824 */ /* 0x008fe200030e0603 */
[----:B------:R-:W-:-:S13]  /*adf0*/  ISETP.GT.AND P6, PT, R5, 0x40, P4 ;  /* 0x000000400500780c */ /* 0x000fda00027c4270 */
[----:B------:R-:W-:Y:S01]  /*ae00*/  @P6 STG.E.U16 desc[UR12][R10.64], R88 ;  /* 0x000000580a006986 */ /* 0x000fe2000c10150c */
[----:B------:R-:W-:-:S05]  /*ae10*/  IADD3 R122, P6, R23, R2, RZ ;  /* 0x00000002177a7210 */ /* 0x000fca0007fde0ff */
[----:B------:R-:W-:Y:S01]  /*ae20*/  IMAD.X R123, R15, 0x1, R3, P6 ;  /* 0x000000010f7b7824 */ /* 0x000fe200030e0603 */
[----:B------:R-:W-:-:S04]  /*ae30*/  ISETP.GT.AND P6, PT, R7, 0x1, PT ;  /* 0x000000010700780c */ /* 0x000fc80003fc4270 */
[----:B------:R-:W-:-:S13]  /*ae40*/  ISETP.GT.AND P6, PT, R5, 0x40, P6 ;  /* 0x000000400500780c */ /* 0x000fda00037c4270 */
[----:B------:R0:W-:Y:S01]  /*ae50*/  @P6 STG.E.U16 desc[UR12][R120.64], R89 ;  /* 0x0000005978006986 */ /* 0x0001e2000c10150c */
[----:B------:R-:W-:-:S05]  /*ae60*/  IADD3 R18, P6, R13, R8, RZ ;  /* 0x000000080d127210 */ /* 0x000fca0007fde0ff */
[----:B------:R-:W-:Y:S01]  /*ae70*/  IMAD.X R19, R15, 0x1, R9, P6 ;  /* 0x000000010f137824 */ /* 0x000fe200030e0609 */
[----:B------:R-:W-:Y:S02]  /*ae80*/  ISETP.GT.AND P6, PT, R5, 0x48, P4 ;  /* 0x000000480500780c */ /* 0x000fe400027c4270 */
[----:B0-----:R-:W-:-:S11]  /*ae90*/  LOP3.LUT R89, R13, 0x20, RZ, 0xfc, !PT ;  /* 0x000000200d597812 */ /* 0x001fd600078efcff */
        /* <DEDUP_REMOVED lines=8> */
[----:B------:R-:W-:-:S04]  /*af20*/  ISETP.GT.AND P6, PT, R7, 0x8, PT ;  /* 0x000000080700780c */ /* 0x000fc80003fc4270 */
[----:B------:R-:W-:Y:S02]  /*af30*/  ISETP.GT.AND P6, PT, R5, 0x40, P6 ;  /* 0x000000400500780c */ /* 0x000fe400037c4270 */
[----:B0-----:R-:W-:Y:S02]  /*af40*/  PRMT R4, R95, 0x7610, R4 ;  /* 0x000076105f047816 */ /* 0x001fe40000000004 */
[----:B------:R-:W-:-:S09]  /*af50*/  LOP3.LUT R95, R13, 0x32, RZ, 0xfc, !PT ;  /* 0x000000320d5f7812 */ /* 0x000fd200078efcff */
        /* <DEDUP_REMOVED lines=105> */
[----:B------:R-:W-:-:S13]  /*b5f0*/  ISETP.GT.AND P6, PT, R5, 0x48, P5 ;  /* 0x000000480500780c */ /* 0x000fda0002fc4270 */
[----:B------:R0:W-:Y:S01]  /*b600*/  @P6 STG.E.U16 desc[UR12][R126.64], R4 ;  /* 0x000000047e006986 */ /* 0x0001e2000c10150c */
[----:B------:R-:W-:-:S05]  /*b610*/  IADD3 R122, P6, R109, R2, RZ ;  /* 0x000000026d7a7210 */ /* 0x000fca0007fde0ff */
[----:B------:R-:W-:Y:S01]  /*b620*/  IMAD.X R123, R15, 0x1, R3, P6 ;  /* 0x000000010f7b7824 */ /* 0x000fe200030e0603 */
[----:B------:R-:W-:Y:S02]  /*b630*/  ISETP.GT.AND P6, PT, R5, 0x40, P3 ;  /* 0x000000400500780c */ /* 0x000fe40001fc4270 */
[----:B0-----:R-:W-:-:S11]  /*b640*/  PRMT R4, R114, 0x7610, R4 ;  /* 0x0000761072047816 */ /* 0x001fd60000000004 */
[----:B------:R0:W-:Y:S01]  /*b650*/  @P6 STG.E.U16 desc[UR12][R124.64], R112 ;  /* 0x000000707c006986 */ /* 0x0001e2000c10150c */
[----:B------:R-:W-:-:S05]  /*b660*/  IADD3 R128, P6, R111, R2, RZ ;  /* 0x000000026f807210 */ /* 0x000fca0007fde0ff */
[----:B------:R-:W-:Y:S01]  /*b670*/  IMAD.X R129, R15, 0x1, R3, P6 ;  /* 0x000000010f817824 */ /* 0x000fe200030e0603 */
[----:B------:R-:W-:-:S13]  /*b680*/  ISETP.GT.AND P6, PT, R5, 0x40, P1 ;  /* 0x000000400500780c */ /* 0x000fda0000fc4270 */
[----:B------:R1:W-:Y:S01]  /*b690*/  @P6 STG.E.U16 desc[UR12][R120.64], R113 ;  /* 0x0000007178006986 */ /* 0x0003e2000c10150c */
[----:B------:R-:W-:-:S05]  /*b6a0*/  IADD3 R2, P6, R105, R8, RZ ;  /* 0x0000000869027210 */ /* 0x000fca0007fde0ff */
[----:B------:R-:W-:Y:S01]  /*b6b0*/  IMAD.X R3, R15, 0x1, R9, P6 ;  /* 0x000000010f037824 */ /* 0x000fe200030e0609 */
[----:B------:R-:W-:-:S13]  /*b6c0*/  ISETP.GT.AND P6, PT, R5, 0x48, P3 ;  /* 0x000000480500780c */ /* 0x000fda0001fc4270 */
[----:B------:R-:W-:Y:S01]  /*b6d0*/  @P6 STG.E.U16 desc[UR12][R2.64], R4 ;  /* 0x0000000402006986 */ /* 0x000fe2000c10150c */
[----:B0-----:R-:W-:-:S05]  /*b6e0*/  IADD3 R112, P6, R107, R8, RZ ;  /* 0x000000086b707210 */ /* 0x001fca0007fde0ff */
[----:B-1----:R-:W-:Y:S01]  /*b6f0*/  IMAD.X R113, R15, 0x1, R9, P6 ;  /* 0x000000010f717824 */ /* 0x002fe200030e0609 */
[----:B------:R-:W-:-:S13]  /*b700*/  ISETP.GT.AND P6, PT, R5, 0x48, P1 ;  /* 0x000000480500780c */ /* 0x000fda0000fc4270 */
[----:B------:R0:W-:Y:S01]  /*b710*/  @P6 STG.E.U16 desc[UR12][R112.64], R115 ;  /* 0x0000007370006986 */ /* 0x0001e2000c10150c */
[----:B------:R-:W-:-:S05]  /*b720*/  IADD3 R114, P6, R109, R8, RZ ;  /* 0x000000086d727210 */ /* 0x000fca0007fde0ff */
[----:B0-----:R-:W-:Y:S01]  /*b730*/  IMAD.X R115, R15, 0x1, R9, P6 ;  /* 0x000000010f737824 */ /* 0x001fe200030e0609 */
[----:B------:R-:W-:-:S13]  /*b740*/  ISETP.GT.AND P6, PT, R5, 0x40, P2 ;  /* 0x000000400500780c */ /* 0x000fda00017c4270 */
        /* <DEDUP_REMOVED lines=13> */
[----:B0-----:R-:W-:-:S05]  /*b820*/  IADD3 R116, P6, R21, R10, RZ ;  /* 0x0000000a15747210 */ /* 0x001fca0007fde0ff */
[----:B-1----:R-:W-:Y:S01]  /*b830*/  IMAD.X R117, R15, 0x1, R11, P6 ;  /* 0x000000010f757824 */ /* 0x002fe200030e060b */
[----:B------:R-:W-:-:S13]  /*b840*/  ISETP.GT.AND P6, PT, R5, 0x80, P4 ;  /* 0x000000800500780c */ /* 0x000fda00027c4270 */
[----:B------:R0:W-:Y:S01]  /*b850*/  @P6 STG.E.U16 desc[UR12][R2.64], R56 ;  /* 0x0000003802006986 */ /* 0x0001e2000c10150c */
[----:B--2---:R-:W-:-:S05]  /*b860*/  IADD3 R114, P6, R23, R10, RZ ;  /* 0x0000000a17727210 */ /* 0x004fca0007fde0ff */
[----:B------:R-:W-:Y:S01]  /*b870*/  IMAD.X R115, R15, 0x1, R11, P6 ;  /* 0x000000010f737824 */ /* 0x000fe200030e060b */
[----:B------:R-:W-:-:S04]  /*b880*/  ISETP.GT.AND P6, PT, R7, 0x1, PT ;  /* 0x000000010700780c */ /* 0x000fc80003fc4270 */
[----:B------:R-:W-:-:S13]  /*b890*/  ISETP.GT.AND P6, PT, R5, 0x80, P6 ;  /* 0x000000800500780c */ /* 0x000fda00037c4270 */
[----:B------:R1:W-:Y:S01]  /*b8a0*/  @P6 STG.E.U16 desc[UR12][R112.64], R57 ;  /* 0x0000003970006986 */ /* 0x0003e2000c10150c */
[----:B---3--:R-:W-:-:S05]  /*b8b0*/  IADD3 R8, P6, R13, R18, RZ ;  /* 0x000000120d087210 */ /* 0x008fca0007fde0ff */
[----:B------:R-:W-:Y:S01]  /*b8c0*/  IMAD.X R9, R15, 0x1, R19, P6 ;  /* 0x000000010f097824 */ /* 0x000fe200030e0613 */
[----:B------:R-:W-:-:S13]  /*b8d0*/  ISETP.GT.AND P6, PT, R5, 0x88, P4 ;  /* 0x000000880500780c */ /* 0x000fda00027c4270 */
[----:B------:R-:W-:Y:S01]  /*b8e0*/  @P6 STG.E.U16 desc[UR12][R8.64], R58 ;  /* 0x0000003a08006986 */ /* 0x000fe2000c10150c */
[----:B0-----:R-:W-:-:S05]  /*b8f0*/  IADD3 R56, P6, R17, R18, RZ ;  /* 0x0000001211387210 */ /* 0x001fca0007fde0ff */
[----:B-1----:R-:W-:Y:S01]  /*b900*/  IMAD.X R57, R15, 0x1, R19, P6 ;  /* 0x000000010f397824 */ /* 0x002fe200030e0613 */
[----:B------:R-:W-:-:S04]  /*b910*/  ISETP.GT.AND P6, PT, R7, 0x1, PT ;  /* 0x000000010700780c */ /* 0x000fc80003fc4270 */
[----:B------:R-:W-:-:S13]  /*b920*/  ISETP.GT.AND P6, PT, R5, 0x88, P6 ;  /* 0x000000880500780c */ /* 0x000fda00037c4270 */
[----:B------:R0:W-:Y:S01]  /*b930*/  @P6 STG.E.U16 desc[UR12][R56.64], R59 ;  /* 0x0000003b38006986 */ /* 0x0001e2000c10150c */
        /* <DEDUP_REMOVED lines=10> */
[----:B0-----:R-:W-:-:S05]  /*b9e0*/  IADD3 R56, P6, R21, R18, RZ ;  /* 0x0000001215387210 */ /* 0x001fca0007fde0ff */
        /* <DEDUP_REMOVED lines=9> */
[----:B-1----:R-:W-:-:S05]  /*ba80*/  IADD3 R60, P6, R93, R10, RZ ;  /* 0x0000000a5d3c7210 */ /* 0x002fca0007fde0ff */
[----:B--2---:R-:W-:Y:S01]  /*ba90*/  IMAD.X R61, R15, 0x1, R11, P6 ;  /* 0x000000010f3d7824 */ /* 0x004fe200030e060b */
[----:B------:R-:W-:-:S04]  /*baa0*/  ISETP.GT.AND P6, PT, R7, 0x10, PT ;  /* 0x000000100700780c */ /* 0x000fc80003fc4270 */
[----:B------:R-:W-:-:S13]  /*bab0*/  ISETP.GT.AND P6, PT, R5, 0x80, P6 ;  /* 0x000000800500780c */ /* 0x000fda00037c4270 */
[----:B------:R1:W-:Y:S01]  /*bac0*/  @P6 STG.E.U16 desc[UR12][R112.64], R64 ;  /* 0x0000004070006986 */ /* 0x0003e2000c10150c */
[----:B0-----:R-:W-:-:S05]  /*bad0*/  IADD3 R62, P6, R95, R10, RZ ;  /* 0x0000000a5f3e7210 */ /* 0x001fca0007fde0ff */
[----:B---3--:R-:W-:Y:S01]  /*bae0*/  IMAD.X R63, R15, 0x1, R11, P6 ;  /* 0x000000010f3f7824 */ /* 0x008fe200030e060b */
        /* <DEDUP_REMOVED lines=14> */
[----:B0-----:R-:W-:Y:S01]  /*bbd0*/  IMAD.X R65, R15, 0x1, R11, P6 ;  /* 0x000000010f417824 */ /* 0x001fe200030e060b */
[----:B------:R-:W-:-:S04]  /*bbe0*/  ISETP.GT.AND P6, PT, R7, 0x18, PT ;  /* 0x000000180700780c */ /* 0x000fc80003fc4270 */
[----:B------:R-:W-:-:S13]  /*bbf0*/  ISETP.GT.AND P6, PT, R5, 0x80, P6 ;  /* 0x000000800500780c */ /* 0x000fda00037c4270 */
[----:B------:R0:W-:Y:S01]  /*bc00*/  @P6 STG.E.U16 desc[UR12][R60.64], R68 ;  /* 0x000000443c006986 */ /* 0x0001e2000c10150c */
[----:B--2---:R-:W-:-:S05]  /*bc10*/  IADD3 R66, P6, R99, R10, RZ ;  /* 0x0000000a63427210 */ /* 0x004fca0007fde0ff */
        /* <DEDUP_REMOVED lines=19> */
[----:B-1----:R-:W-:-:S05]  /*bd50*/  IADD3 R62, P6, R103, R10, RZ ;  /* 0x0000000a673e7210 */ /* 0x002fca0007fde0ff */
[----:B------:R-:W-:Y:S01]  /*bd60*/  IMAD.X R63, R15, 0x1, R11, P6 ;  /* 0x000000010f3f7824 */ /* 0x000fe200030e060b */
[----:B------:R-:W-:-:S04]  /*bd70*/  ISETP.GT.AND P6, PT, R7, 0x21, PT ;  /* 0x000000210700780c */ /* 0x000fc80003fc4270 */
        /* <DEDUP_REMOVED lines=29> */
[----:B------:R3:W-:Y:S01]  /*bf50*/  @P6 STG.E.U16 desc[UR12][R58.64], R79 ;  /* 0x0000004f3a006986 */ /* 0x0007e2000c10150c */
[----:B0-----:R-:W-:-:S05]  /*bf60*/  IADD3 R60, P6, R109, R10, RZ ;  /* 0x0000000a6d3c7210 */ /* 0x001fca0007fde0ff */
[----:B------:R-:W-:Y:S01]  /*bf70*/  IMAD.X R61, R15, 0x1, R11, P6 ;  /* 0x000000010f3d7824 */ /* 0x000fe200030e060b */
[----:B------:R-:W-:-:S13]  /*bf80*/  ISETP.GT.AND P6, PT, R5, 0x80, P3 ;  /* 0x000000800500780c */ /* 0x000fda0001fc4270 */
[----:B------:R-:W-:Y:S01]  /*bf90*/  @P6 STG.E.U16 desc[UR12][R64.64], R80 ;  /* 0x0000005040006986 */ /* 0x000fe2000c10150c */
[----:B-1----:R-:W-:-:S05]  /*bfa0*/  IADD3 R62, P6, R111, R10, RZ ;  /* 0x0000000a6f3e7210 */ /* 0x002fca0007fde0ff */
[----:B------:R-:W-:Y:S01]  /*bfb0*/  IMAD.X R63, R15, 0x1, R11, P6 ;  /* 0x000000010f3f7824 */ /* 0x000fe200030e060b */
[----:B------:R-:W-:-:S13]  /*bfc0*/  ISETP.GT.AND P6, PT, R5, 0x80, P1 ;  /* 0x000000800500780c */ /* 0x000fda0000fc4270 */
[----:B------:R-:W-:Y:S01]  /*bfd0*/  @P6 STG.E.U16 desc[UR12][R66.64], R81 ;  /* 0x0000005142006986 */ /* 0x000fe2000c10150c */
[----:B------:R-:W-:-:S05]  /*bfe0*/  IADD3 R10, P6, R105, R18, RZ ;  /* 0x00000012690a7210 */ /* 0x000fca0007fde0ff */
[----:B------:R-:W-:Y:S01]  /*bff0*/  IMAD.X R11, R15, 0x1, R19, P6 ;  /* 0x000000010f0b7824 */ /* 0x000fe200030e0613 */
[----:B------:R-:W-:-:S13]  /*c000*/  ISETP.GT.AND P6, PT, R5, 0x88, P3 ;  /* 0x000000880500780c */ /* 0x000fda0001fc4270 */
[----:B------:R0:W-:Y:S01]  /*c010*/  @P6 STG.E.U16 desc[UR12][R10.64], R82 ;  /* 0x000000520a006986 */ /* 0x0001e2000c10150c */
[----:B--2---:R-:W-:-:S05]  /*c020*/  IADD3 R56, P6, R107, R18, RZ ;  /* 0x000000126b387210 */ /* 0x004fca0007fde0ff */
[----:B------:R-:W-:Y:S01]  /*c030*/  IMAD.X R57, R15, 0x1, R19, P6 ;  /* 0x000000010f397824 */ /* 0x000fe200030e0613 */
        /* <DEDUP_REMOVED lines=10> */
[----:B------:R-:W-:-:S05]  /*c0e0*/  IADD3 R18, P6, R13, R2, RZ ;  /* 0x000000020d127210 */ /* 0x000fca0007fde0ff */
[----:B------:R-:W-:Y:S01]  /*c0f0*/  IMAD.X R19, R15, 0x1, R3, P6 ;  /* 0x000000010f137824 */ /* 0x000fe200030e0603 */
        /* <DEDUP_REMOVED lines=8> */
[C---:B------:R-:W-:Y:S02]  /*c180*/  ISETP.GT.AND P6, PT, R5.reuse, 0xc0, P4 ;  /* 0x000000c00500780c */ /* 0x040fe400027c4270 */
[----:B------:R-:W-:-:S11]  /*c190*/  ISETP.GT.AND P4, PT, R5, 0xc8, P4 ;  /* 0x000000c80500780c */ /* 0x000fd60002784270 */
[----:B------:R2:W-:Y:S01]  /*c1a0*/  @P6 STG.E.U16 desc[UR12][R18.64], R24 ;  /* 0x0000001812006986 */ /* 0x0005e2000c10150c */
[----:B0-----:R-:W-:-:S05]  /*c1b0*/  IADD3 R58, P6, R23, R2, RZ ;  /* 0x00000002173a7210 */ /* 0x001fca0007fde0ff */
[----:B------:R-:W-:Y:S01]  /*c1c0*/  IMAD.X R59, R15, 0x1, R3, P6 ;  /* 0x000000010f3b7824 */ /* 0x000fe200030e0603 */
[----:B------:R-:W-:-:S04]  /*c1d0*/  ISETP.GT.AND P6, PT, R7, 0x1, PT ;  /* 0x000000010700780c */ /* 0x000fc80003fc4270 */
[----:B------:R-:W-:-:S13]  /*c1e0*/  ISETP.GT.AND P6, PT, R5, 0xc0, P6 ;  /* 0x000000c00500780c */ /* 0x000fda00037c4270 */
[----:B------:R-:W-:Y:S01]  /*c1f0*/  @P6 STG.E.U16 desc[UR12][R56.64], R25 ;  /* 0x0000001938006986 */ /* 0x000fe2000c10150c */
[----:B-1----:R-:W-:-:S05]  /*c200*/  IADD3 R10, P6, R13, R8, RZ ;  /* 0x000000080d0a7210 */ /* 0x002fca0007fde0ff */
[----:B------:R-:W-:Y:S01]  /*c210*/  IMAD.X R11, R15, 0x1, R9, P6 ;  /* 0x000000010f0b7824 */ /* 0x000fe200030e0609 */
[----:B------:R-:W-:-:S04]  /*c220*/  ISETP.GT.AND P6, PT, R7, 0x1, PT ;  /* 0x000000010700780c */ /* 0x000fc80003fc4270 */
[----:B------:R0:W-:Y:S01]  /*c230*/  @P4 STG.E.U16 desc[UR12][R10.64], R26 ;  /* 0x0000001a0a004986 */ /* 0x0001e2000c10150c */
[----:B------:R-:W-:-:S05]  /*c240*/  IADD3 R12, P4, R17, R8, RZ ;  /* 0x00000008110c7210 */ /* 0x000fca0007f9e0ff */
[----:B------:R-:W-:Y:S01]  /*c250*/  IMAD.X R13, R15, 0x1, R9, P4 ;  /* 0x000000010f0d7824 */ /* 0x000fe200020e0609 */
[----:B------:R-:W-:Y:S02]  /*c260*/  ISETP.GT.AND P4, PT, R5, 0xc8, P6 ;  /* 0x000000c80500780c */ /* 0x000fe40003784270 */
[----:B------:R-:W-:-:S11]  /*c270*/  ISETP.GT.AND P6, PT, R7, 0x8, PT ;  /* 0x000000080700780c */ /* 0x000fd60003fc4270 */
[----:B------:R1:W-:Y:S01]  /*c280*/  @P4 STG.E.U16 desc[UR12][R12.64], R27 ;  /* 0x0000001b0c004986 */ /* 0x0003e2000c10150c */
[----:B------:R-:W-:-:S05]  /*c290*/  IADD3 R16, P4, R89, R2, RZ ;  /* 0x0000000259107210 */ /* 0x000fca0007f9e0ff */
[----:B------:R-:W-:Y:S01]  /*c2a0*/  IMAD.X R17, R15, 0x1, R3, P4 ;  /* 0x000000010f117824 */ /* 0x000fe200020e0603 */
[----:B------:R-:W-:Y:S02]  /*c2b0*/  ISETP.GT.AND P4, PT, R5, 0xc0, P6 ;  /* 0x000000c00500780c */ /* 0x000fe40003784270 */
[----:B------:R-:W-:-:S11]  /*c2c0*/  ISETP.GT.AND P6, PT, R7, 0x9, PT ;  /* 0x000000090700780c */ /* 0x000fd60003fc4270 */
[----:B------:R-:W-:Y:S01]  /*c2d0*/  @P4 STG.E.U16 desc[UR12][R60.64], R28 ;  /* 0x0000001c3c004986 */ /* 0x000fe2000c10150c */
[----:B--2---:R-:W-:-:S05]  /*c2e0*/  IADD3 R18, P4, R91, R2, RZ ;  /* 0x000000025b127210 */ /* 0x004fca0007f9e0ff */
[----:B------:R-:W-:Y:S01]  /*c2f0*/  IMAD.X R19, R15, 0x1, R3, P4 ;  /* 0x000000010f137824 */ /* 0x000fe200020e0603 */
[----:B------:R-:W-:-:S13]  /*c300*/  ISETP.GT.AND P4, PT, R5, 0xc0, P6 ;  /* 0x000000c00500780c */ /* 0x000fda0003784270 */
[----:B------:R-:W-:Y:S01]  /*c310*/  @P4 STG.E.U16 desc[UR12][R58.64], R29 ;  /* 0x0000001d3a004986 */ /* 0x000fe2000c10150c */
[----:B0-----:R-:W-:-:S05]  /*c320*/  IADD3 R10, P4, R21, R8, RZ ;  /* 0x00000008150a7210 */ /* 0x001fca0007f9e0ff */
[----:B------:R-:W-:Y:S01]  /*c330*/  IMAD.X R11, R15, 0x1, R9, P4 ;  /* 0x000000010f0b7824 */ /* 0x000fe200020e0609 */
[----:B------:R-:W-:-:S04]  /*c340*/  ISETP.GT.AND P4, PT, R7, 0x8, PT ;  /* 0x000000080700780c */ /* 0x000fc80003f84270 */
[----:B------:R-:W-:-:S13]  /*c350*/  ISETP.GT.AND P4, PT, R5, 0xc8, P4 ;  /* 0x000000c80500780c */ /* 0x000fda0002784270 */
[----:B------:R0:W-:Y:S01]  /*c360*/  @P4 STG.E.U16 desc[UR12][R10.64], R30 ;  /* 0x0000001e0a004986 */ /* 0x0001e2000c10150c */
[----:B-1----:R-:W-:-:S05]  /*c370*/  IADD3 R12, P4, R23, R8, RZ ;  /* 0x00000008170c7210 */ /* 0x002fca0007f9e0ff */
        /* <DEDUP_REMOVED lines=23> */
[----:B--2---:R-:W-:-:S05]  /*c4f0*/  IADD3 R16, P4, R97, R2, RZ ;  /* 0x0000000261107210 */ /* 0x004fca0007f9e0ff */
[----:B------:R-:W-:Y:S01]  /*c500*/  IMAD.X R17, R15, 0x1, R3, P4 ;  /* 0x000000010f117824 */ /* 0x000fe200020e0603 */
[----:B------:R-:W-:Y:S02]  /*c510*/  ISETP.GT.AND P4, PT, R5, 0xc0, P6 ;  /* 0x000000c00500780c */ /* 0x000fe40003784270 */
[----:B------:R-:W-:-:S11]  /*c520*/  ISETP.GT.AND P6, PT, R7, 0x19, PT ;  /* 0x000000190700780c */ /* 0x000fd60003fc4270 */
[----:B------:R2:W-:Y:S01]  /*c530*/  @P4 STG.E.U16 desc[UR12][R20.64], R36 ;  /* 0x0000002414004986 */ /* 0x0005e2000c10150c */
[----:B---3--:R-:W-:-:S05]  /*c540*/  IADD3 R18, P4, R99, R2, RZ ;  /* 0x0000000263127210 */ /* 0x008fca0007f9e0ff */
        /* <DEDUP_REMOVED lines=17> */
[----:B------:R-:W-:Y:S01]  /*c660*/  @P4 STG.E.U16 desc[UR12][R16.64], R40 ;  /* 0x0000002810004986 */ /* 0x000fe2000c10150c */
[----:B0-----:R-:W-:-:S05]  /*c670*/  IADD3 R10, P4, R99, R8, RZ ;  /* 0x00000008630a7210 */ /* 0x001fca0007f9e0ff */
[----:B------:R-:W-:Y:S01]  /*c680*/  IMAD.X R11, R15, 0x1, R9, P4 ;  /* 0x000000010f0b7824 */ /* 0x000fe200020e0609 */
[----:B------:R-:W-:-:S13]  /*c690*/  ISETP.GT.AND P4, PT, R5, 0xc0, P6 ;  /* 0x000000c00500780c */ /* 0x000fda0003784270 */
[----:B------:R-:W-:Y:S01]  /*c6a0*/  @P4 STG.E.U16 desc[UR12][R18.64], R41 ;  /* 0x0000002912004986 */ /* 0x000fe2000c10150c */
[----:B------:R-:W-:-:S04]  /*c6b0*/  ISETP.GT.AND P4, PT, R7, 0x20, PT ;  /* 0x000000200700780c */ /* 0x000fc80003f84270 */
[----:B------:R-:W-:-:S13]  /*c6c0*/  ISETP.GT.AND P4, PT, R5, 0xc8, P4 ;  /* 0x000000c80500780c */ /* 0x000fda0002784270 */
[----:B------:R-:W-:Y:S01]  /*c6d0*/  @P4 STG.E.U16 desc[UR12][R20.64], R42 ;  /* 0x0000002a14004986 */ /* 0x000fe2000c10150c */
[----:B------:R-:W-:Y:S02]  /*c6e0*/  ISETP.GT.AND P4, PT, R5, 0xc8, P6 ;  /* 0x000000c80500780c */ /* 0x000fe40003784270 */
[----:B------:R-:W-:-:S11]  /*c6f0*/  ISETP.GT.AND P6, PT, R7, 0x28, PT ;  /* 0x000000280700780c */ /* 0x000fd60003fc4270 */
[----:B------:R-:W-:Y:S01]  /*c700*/  @P4 STG.E.U16 desc[UR12][R10.64], R43 ;  /* 0x0000002b0a004986 */ /* 0x000fe2000c10150c */
[----:B------:R-:W-:-:S05]  /*c710*/  IADD3 R6, P4, R101, R2, RZ ;  /* 0x0000000265067210 */ /* 0x000fca0007f9e0ff */
[----:B------:R-:W-:Y:S01]  /*c720*/  IMAD.X R7, R15, 0x1, R3, P4 ;  /* 0x000000010f077824 */ /* 0x000fe200020e0603 */
[C---:B------:R-:W-:Y:S02]  /*c730*/  ISETP.GT.AND P4, PT, R5.reuse, 0xc0, P6 ;  /* 0x000000c00500780c */ /* 0x040fe40003784270 */
[----:B------:R-:W-:-:S11]  /*c740*/  ISETP.GT.AND P6, PT, R5, 0xc8, P6 ;  /* 0x000000c80500780c */ /* 0x000fd600037c4270 */
[----:B------:R0:W-:Y:S01]  /*c750*/  @P4 STG.E.U16 desc[UR12][R6.64], R44 ;  /* 0x0000002c06004986 */ /* 0x0001e2000c10150c */
[----:B-1----:R-:W-:-:S05]  /*c760*/  IADD3 R12, P4, R103, R2, RZ ;  /* 0x00000002670c7210 */ /* 0x002fca0007f9e0ff */
[----:B------:R-:W-:Y:S01]  /*c770*/  IMAD.X R13, R15, 0x1, R3, P4 ;  /* 0x000000010f0d7824 */ /* 0x000fe200020e0603 */
[C---:B------:R-:W-:Y:S02]  /*c780*/  ISETP.GT.AND P4, PT, R5.reuse, 0xc0, P5 ;  /* 0x000000c00500780c */ /* 0x040fe40002f84270 */
[----:B------:R-:W-:-:S11]  /*c790*/  ISETP.GT.AND P5, PT, R5, 0xc8, P5 ;  /* 0x000000c80500780c */ /* 0x000fd60002fa4270 */
[----:B------:R1:W-:Y:S01]  /*c7a0*/  @P4 STG.E.U16 desc[UR12][R12.64], R45 ;  /* 0x0000002d0c004986 */ /* 0x0003e2000c10150c */
[----:B0-----:R-:W-:-:S05]  /*c7b0*/  IADD3 R6, P4, R101, R8, RZ ;  /* 0x0000000865067210 */ /* 0x001fca0007f9e0ff */
[----:B------:R-:W-:Y:S01]  /*c7c0*/  IMAD.X R7, R15, 0x1, R9, P4 ;  /* 0x000000010f077824 */ /* 0x000fe200020e0609 */
[----:B------:R-:W-:-:S04]  /*c7d0*/  IADD3 R10, P4, R103, R8, RZ ;  /* 0x00000008670a7210 */ /* 0x000fc80007f9e0ff */
[----:B------:R0:W-:Y:S01]  /*c7e0*/  @P6 STG.E.U16 desc[UR12][R6.64], R46 ;  /* 0x0000002e06006986 */ /* 0x0001e2000c10150c */
[----:B------:R-:W-:Y:S01]  /*c7f0*/  IMAD.X R11, R15, 0x1, R9, P4 ;  /* 0x000000010f0b7824 */ /* 0x000fe200020e0609 */
[----:B-1----:R-:W-:Y:S02]  /*c800*/  IADD3 R12, P6, R105, R2, RZ ;  /* 0x00000002690c7210 */ /* 0x002fe40007fde0ff */
[C---:B------:R-:W-:Y:S02]  /*c810*/  ISETP.GT.AND P4, PT, R5.reuse, 0xc0, P1 ;  /* 0x000000c00500780c */ /* 0x040fe40000f84270 */
[----:B------:R1:W-:Y:S01]  /*c820*/  @P5 STG.E.U16 desc[UR12][R10.64], R47 ;  /* 0x0000002f0a005986 */ /* 0x0003e2000c10150c */
[----:B------:R-:W-:Y:S01]  /*c830*/  ISETP.GT.AND P5, PT, R5, 0xc0, P3 ;  /* 0x000000c00500780c */ /* 0x000fe20001fa4270 */
[----:B------:R-:W-:Y:S01]  /*c840*/  IMAD.X R13, R15, 0x1, R3, P6 ;  /* 0x000000010f0d7824 */ /* 0x000fe200030e0603 */
[C---:B------:R-:W-:Y:S02]  /*c850*/  ISETP.GT.AND P3, PT, R5.reuse, 0xc8, P3 ;  /* 0x000000c80500780c */ /* 0x040fe40001f64270 */
[----:B------:R-:W-:-:S02]  /*c860*/  ISETP.GT.AND P1, PT, R5, 0xc8, P1 ;  /* 0x000000c80500780c */ /* 0x000fc40000f24270 */
[----:B0-----:R-:W-:-:S05]  /*c870*/  IADD3 R6, P6, R107, R2, RZ ;  /* 0x000000026b067210 */ /* 0x001fca0007fde0ff */
[----:B------:R-:W-:Y:S01]  /*c880*/  IMAD.X R7, R15, 0x1, R3, P6 ;  /* 0x000000010f077824 */ /* 0x000fe200030e0603 */
[-C--:B------:R-:W-:Y:S01]  /*c890*/  IADD3 R16, P6, R107, R8.reuse, RZ ;  /* 0x000000086b107210 */ /* 0x080fe20007fde0ff */
[----:B------:R-:W-:Y:S01]  /*c8a0*/  @P5 STG.E.U16 desc[UR12][R12.64], R48 ;  /* 0x000000300c005986 */ /* 0x000fe2000c10150c */
[----:B-1----:R-:W-:-:S03]  /*c8b0*/  IADD3 R10, P5, R105, R8, RZ ;  /* 0x00000008690a7210 */ /* 0x002fc60007fbe0ff */
[C-C-:B------:R-:W-:Y:S01]  /*c8c0*/  IMAD.X R17, R15.reuse, 0x1, R9.reuse, P6 ;  /* 0x000000010f117824 */ /* 0x140fe200030e0609 */
[----:B------:R0:W-:Y:S01]  /*c8d0*/  @P4 STG.E.U16 desc[UR12][R6.64], R49 ;  /* 0x0000003106004986 */ /* 0x0001e2000c10150c */
[----:B------:R-:W-:Y:S01]  /*c8e0*/  IMAD.X R11, R15, 0x1, R9, P5 ;  /* 0x000000010f0b7824 */ /* 0x000fe200028e0609 */
[C---:B------:R-:W-:Y:S02]  /*c8f0*/  ISETP.GT.AND P4, PT, R5.reuse, 0xc0, P2 ;  /* 0x000000c00500780c */ /* 0x040fe40001784270 */
[C---:B------:R-:W-:Y:S02]  /*c900*/  ISETP.GT.AND P5, PT, R5.reuse, 0xc0, P0 ;  /* 0x000000c00500780c */ /* 0x040fe400007a4270 */
[C---:B------:R-:W-:Y:S01]  /*c910*/  ISETP.GT.AND P2, PT, R5.reuse, 0xc8, P2 ;  /* 0x000000c80500780c */ /* 0x040fe20001744270 */
[----:B------:R1:W-:Y:S01]  /*c920*/  @P3 STG.E.U16 desc[UR12][R10.64], R50 ;  /* 0x000000320a003986 */ /* 0x0003e2000c10150c */
[----:B------:R-:W-:Y:S02]  /*c930*/  ISETP.GT.AND P0, PT, R5, 0xc8, P0 ;  /* 0x000000c80500780c */ /* 0x000fe40000704270 */
[-C--:B------:R-:W-:Y:S01]  /*c940*/  IADD3 R4, P6, R109, R2.reuse, RZ ;  /* 0x000000026d047210 */ /* 0x080fe20007fde0ff */
[----:B------:R1:W-:Y:S01]  /*c950*/  @P1 STG.E.U16 desc[UR12][R16.64], R51 ;  /* 0x0000003310001986 */ /* 0x0003e2000c10150c */
[----:B------:R-:W-:-:S02]  /*c960*/  IADD3 R2, P1, R111, R2, RZ ;  /* 0x000000026f027210 */ /* 0x000fc40007f3e0ff */
[-C--:B0-----:R-:W-:Y:S01]  /*c970*/  IADD3 R6, P3, R109, R8.reuse, RZ ;  /* 0x000000086d067210 */ /* 0x081fe20007f7e0ff */
[--C-:B------:R-:W-:Y:S01]  /*c980*/  IMAD.X R5, R15, 0x1, R3.reuse, P6 ;  /* 0x000000010f057824 */ /* 0x100fe200030e0603 */
[----:B------:R-:W-:Y:S01]  /*c990*/  IADD3 R12, P6, R111, R8, RZ ;  /* 0x000000086f0c7210 */ /* 0x000fe20007fde0ff */
[C---:B------:R-:W-:Y:S02]  /*c9a0*/  IMAD.X R3, R15.reuse, 0x1, R3, P1 ;  /* 0x000000010f037824 */ /* 0x040fe400008e0603 */
[----:B------:R-:W-:Y:S01]  /*c9b0*/  IMAD.X R7, R15, 0x1, R9, P3 ;  /* 0x000000010f077824 */ /* 0x000fe200018e0609 */
[----:B------:R1:W-:Y:S04]  /*c9c0*/  @P4 STG.E.U16 desc[UR12][R4.64], R52 ;  /* 0x0000003404004986 */ /* 0x0003e8000c10150c */
[----:B------:R1:W-:Y:S04]  /*c9d0*/  @P5 STG.E.U16 desc[UR12][R2.64], R53 ;  /* 0x0000003502005986 */ /* 0x0003e8000c10150c */
[----:B------:R1:W-:Y:S01]  /*c9e0*/  @P2 STG.E.U16 desc[UR12][R6.64], R54 ;  /* 0x0000003606002986 */ /* 0x0003e2000c10150c */
[----:B------:R-:W-:Y:S05]  /*c9f0*/  @!P0 EXIT ;  /* 0x000000000000894d */ /* 0x000fea0003800000 */
[----:B------:R-:W-:Y:S01]  /*ca00*/  F2FP.BF16.F32.PACK_AB R0, RZ, R0 ;  /* 0x00000000ff00723e */ /* 0x000fe200000010ff */
[----:B------:R-:W-:-:S05]  /*ca10*/  IMAD.X R13, R15, 0x1, R9, P6 ;  /* 0x000000010f0d7824 */ /* 0x000fca00030e0609 */
[----:B------:R-:W-:Y:S01]  /*ca20*/  STG.E.U16 desc[UR12][R12.64], R0 ;  /* 0x000000000c007986 */ /* 0x000fe2000c10150c */
[----:B------:R-:W-:Y:S05]  /*ca30*/  EXIT ;  /* 0x000000000000794d */ /* 0x000fea0003800000 */
.L_x_13:
[----:B------:R-:W-:-:S13]  /*ca40*/  ISETP.NE.AND P0, PT, R10, RZ, PT ;  /* 0x000000ff0a00720c */ /* 0x000fda0003f05270 */
[----:B------:R-:W-:Y:S05]  /*ca50*/  @P0 EXIT ;  /* 0x000000000000094d */ /* 0x000fea0003800000 */
[----:B------:R-:W-:-:S13]  /*ca60*/  ELECT P0, URZ, PT ;  /* 0x00000000003f782f */ /* 0x000fda0003800000 */
[----:B------:R-:W-:Y:S05]  /*ca70*/  @!P0 BRA `(.L_x_248) ;  /* 0x0000000400cc8947 */ /* 0x000fea0003800000 */
[----:B------:R-:W-:-:S13]  /*ca80*/  ISETP.GE.AND P0, PT, R12, 0x1, PT ;  /* 0x000000010c00780c */ /* 0x000fda0003f06270 */
[----:B------:R-:W-:Y:S05]  /*ca90*/  @!P0 BRA `(.L_x_248) ;  /* 0x0000000400c48947 */ /* 0x000fea0003800000 */
[----:B------:R-:W0:Y:S01]  /*caa0*/  S2R R6, SR_CgaCtaId ;  /* 0x0000000000067919 */ /* 0x000e220000008800 */
[----:B---3-5:R-:W1:Y:S01]  /*cab0*/  LDC.64 R2, c[0x0][0x4d8] ;  /* 0x00013600ff027b82 */ /* 0x028e620000000a00 */
[----:B------:R-:W-:Y:S01]  /*cac0*/  LOP3.LUT P0, RZ, R13, 0x1f, RZ, 0xc0, !PT ;  /* 0x0000001f0dff7812 */ /* 0x000fe2000780c0ff */
[----:B------:R-:W-:Y:S01]  /*cad0*/  IMAD.SHL.U32 R14, R14, 0x100, RZ ;  /* 0x000001000e0e7824 */ /* 0x000fe200078e00ff */
[----:B------:R-:W-:Y:S01]  /*cae0*/  ULDC.64 UR4, c[0x0][0x4b0] ;  /* 0x00012c0000047ab9 */ /* 0x000fe20000000a00 */
[C---:B------:R-:W-:Y:S01]  /*caf0*/  ISETP.NE.AND P2, PT, R18.reuse, RZ, PT ;  /* 0x000000ff1200720c */ /* 0x040fe20003f45270 */
[----:B------:R-:W-:Y:S01]  /*cb00*/  IMAD.SHL.U32 R11, R7, 0x40, RZ ;  /* 0x00000040070b7824 */ /* 0x000fe200078e00ff */
[----:B------:R-:W-:Y:S01]  /*cb10*/  ISETP.NE.OR P0, PT, R18, RZ, !P0 ;  /* 0x000000ff1200720c */ /* 0x000fe20004705670 */
[----:B------:R-:W-:Y:S01]  /*cb20*/  IMAD.MOV.U32 R7, RZ, RZ, RZ ;  /* 0x000000ffff077224 */ /* 0x000fe200078e00ff */
[----:B------:R-:W-:Y:S01]  /*cb30*/  LOP3.LUT R17, R5, 0x2, RZ, 0xfc, !PT ;  /* 0x0000000205117812 */ /* 0x000fe200078efcff */
[----:B------:R-:W-:-:S02]  /*cb40*/  IMAD.MOV.U32 R18, RZ, RZ, RZ ;  /* 0x000000ffff127224 */ /* 0x000fc400078e00ff */
[C---:B------:R-:W-:Y:S02]  /*cb50*/  VIADD R13, R14.reuse, 0x40 ;  /* 0x000000400e0d7836 */ /* 0x040fe40000000000 */
[C---:B------:R-:W-:Y:S02]  /*cb60*/  VIADD R15, R14.reuse, 0x80 ;  /* 0x000000800e0f7836 */ /* 0x040fe40000000000 */
[----:B------:R-:W-:Y:S02]  /*cb70*/  VIADD R16, R14, 0xc0 ;  /* 0x000000c00e107836 */ /* 0x000fe40000000000 */
[----:B-1----:R-:W-:Y:S02]  /*cb80*/  IMAD R157, R157, UR4, R2 ;  /* 0x000000049d9d7c24 */ /* 0x002fe4000f8e0202 */
[----:B------:R-:W-:Y:S02]  /*cb90*/  IMAD R10, R4, UR5, R3 ;  /* 0x00000005040a7c24 */ /* 0x000fe4000f8e0203 */
[----:B------:R-:W-:-:S02]  /*cba0*/  IMAD.MOV.U32 R3, RZ, RZ, 0x1 ;  /* 0x00000001ff037424 */ /* 0x000fc400078e00ff */
[----:B------:R-:W-:Y:S02]  /*cbb0*/  IMAD.MOV.U32 R4, RZ, RZ, R8 ;  /* 0x000000ffff047224 */ /* 0x000fe400078e0008 */
[C---:B0-----:R-:W-:Y:S02]  /*cbc0*/  IMAD.SHL.U32 R0, R6.reuse, 0x800, RZ ;  /* 0x0000080006007824 */ /* 0x041fe400078e00ff */
[----:B------:R-:W-:-:S03]  /*cbd0*/  IMAD.SHL.U32 R2, R6, 0x20, RZ ;  /* 0x0000002006027824 */ /* 0x000fc600078e00ff */
[----:B------:R-:W-:-:S07]  /*cbe0*/  LOP3.LUT R0, R0, 0x800, RZ, 0xc0, !PT ;  /* 0x0000080000007812 */ /* 0x000fce00078ec0ff */
.L_x_252:
[----:B------:R-:W0:Y:S01]  /*cbf0*/  S2R R9, SR_CgaCtaId ;  /* 0x0000000000097919 */ /* 0x000e220000008800 */
[----:B------:R-:W-:-:S04]  /*cc00*/  MOV R6, 0x400 ;  /* 0x0000040000067802 */ /* 0x000fc80000000f00 */
[----:B0-----:R-:W-:Y:S02]  /*cc10*/  LEA R12, R9, R6, 0x18 ;  /* 0x00000006090c7211 */ /* 0x001fe400078ec0ff */
[----:B------:R-:W-:-:S03]  /*cc20*/  SHF.L.U32 R6, R3, 0x1f, RZ ;  /* 0x0000001f03067819 */ /* 0x000fc600000006ff */
[----:B------:R-:W-:-:S07]  /*cc30*/  IMAD R9, R7, 0x8, R12 ;  /* 0x0000000807097824 */ /* 0x000fce00078e020c */
.L_x_249:
[----:B0-----:R0:W1:Y:S02]  /*cc40*/  SYNCS.PHASECHK.TRANS64.TRYWAIT P1, [R9+URZ+0x32028], R6 ;  /* 0x03202806090075a7 */ /* 0x001064000802017f */
[----:B-1----:R-:W-:Y:S05]  /*cc50*/  @!P1 NANOSLEEP.SYNCS 0x989680 ;  /* 0x009896800000995d */ /* 0x002fea0003900000 */
[----:B------:R-:W1:Y:S02]  /*cc60*/  @!P1 SYNCS.PHASECHK.TRANS64 P1, [R9+URZ+0x32028], R6 ;  /* 0x03202806090095a7 */ /* 0x000e64000802007f */
[----:B-1----:R-:W-:Y:S05]  /*cc70*/  @!P1 BRA `(.L_x_249) ;  /* 0xfffffffc00f09947 */ /* 0x002fea000383ffff */
[----:B0-----:R-:W0:Y:S02]  /*cc80*/  @!P2 LDC R6, c[0x0][0x500] ;  /* 0x00014000ff06ab82 */ /* 0x001e240000000800 */
[----:B0-----:R0:W-:Y:S02]  /*cc90*/  @!P2 SYNCS.ARRIVE.TRANS64 RZ, [R9+URZ+0x32000], R6 ;  /* 0x0320000609ffa9a7 */ /* 0x0011e4000800003f */
[----:B0-----:R-:W-:-:S04]  /*cca0*/  PRMT R6, R17, 0x9910, RZ ;  /* 0x0000991011067816 */ /* 0x001fc800000000ff */
[----:B------:R-:W-:-:S13]  /*ccb0*/  ISETP.NE.AND P1, PT, R6, 0x2, PT ;  /* 0x000000020600780c */ /* 0x000fda0003f25270 */
[----:B------:R-:W-:Y:S05]  /*ccc0*/  @P1 BRA `(.L_x_250) ;  /* 0x0000000000041947 */ /* 0x000fea0003800000 */
[----:B------:R-:W-:Y:S01]  /*ccd0*/  BPT.TRAP 0x1 ;  /* 0x000000040000795c */ /* 0x000fe20000300000 */
.L_x_250:
[----:B------:R-:W-:Y:S05]  /*cce0*/  @P0 BRA `(.L_x_251) ;  /* 0x0000000000040947 */ /* 0x000fea0003800000 */
[----:B------:R-:W-:Y:S01]  /*ccf0*/  BPT.TRAP 0x1 ;  /* 0x000000040000795c */ /* 0x000fe20000300000 */
.L_x_251:
[----:B------:R-:W-:Y:S01]  /*cd00*/  R2UR UR7, R18 ;  /* 0x00000000120772ca */ /* 0x000fe200000e0000 */
[----:B------:R-:W-:Y:S01]  /*cd10*/  ULDC UR12, c[0x0][0x48c] ;  /* 0x00012300000c7ab9 */ /* 0x000fe20000000800 */
[----:B------:R-:W-:Y:S01]  /*cd20*/  R2UR UR23, R2 ;  /* 0x00000000021772ca */ /* 0x000fe200000e0000 */
[----:B------:R-:W-:Y:S01]  /*cd30*/  UISETP.NE.AND UP0, UPT, UR12, 0x1, UPT ;  /* 0x000000010c00788c */ /* 0x000fe2000bf05270 */
[----:B------:R-:W-:Y:S01]  /*cd40*/  R2UR UR8, R9 ;  /* 0x00000000090872ca */ /* 0x000fe200000e0000 */
[----:B------:R-:W-:Y:S01]  /*cd50*/  ULDC UR17, c[0x0][0x498] ;  /* 0x0001260000117ab9 */ /* 0x000fe20000000800 */
[C---:B------:R-:W-:Y:S01]  /*cd60*/  R2UR UR6, R7.reuse ;  /* 0x00000000070672ca */ /* 0x040fe200000e0000 */
[----:B------:R-:W-:Y:S01]  /*cd70*/  IMAD R6, R7, 0x1000, R0 ;  /* 0x0000100007067824 */ /* 0x000fe200078e0200 */
[----:B------:R-:W-:Y:S01]  /*cd80*/  PRMT R9, R157, 0x40, R10 ;  /* 0x000000409d097816 */ /* 0x000fe2000000000a */
[----:B------:R-:W-:Y:S01]  /*cd90*/  UMOV UR14, 0x0 ;  /* 0x00000000000e7882 */ /* 0x000fe20000000000 */
[----:B------:R-:W-:Y:S01]  /*cda0*/  R2UR UR26, R13 ;  /* 0x000000000d1a72ca */ /* 0x000fe200000e0000 */
[----:B------:R-:W-:Y:S01]  /*cdb0*/  IMAD R6, R6, 0x2, R12 ;  /* 0x0000000206067824 */ /* 0x000fe200078e020c */
[----:B------:R-:W-:Y:S01]  /*cdc0*/  R2UR UR36, R9 ;  /* 0x00000000092472ca */ /* 0x000fe200000e0000 */
[----:B------:R-:W-:Y:S01]  /*cdd0*/  USHF.L.U32 UR7, UR7, 0x6, URZ ;  /* 0x0000000607077899 */ /* 0x000fe2000800063f */
[----:B------:R-:W-:Y:S01]  /*cde0*/  R2UR UR22, R16 ;  /* 0x00000000101672ca */ /* 0x000fe200000e0000 */
[----:B------:R-:W-:Y:S01]  /*cdf0*/  @UP0 ULDC.64 UR10, c[0x0][0x490] ;  /* 0x00012400000a0ab9 */ /* 0x000fe20000000a00 */
[----:B------:R-:W-:Y:S01]  /*ce00*/  UMOV UR15, 0x10000000 ;  /* 0x10000000000f7882 */ /* 0x000fe20000000000 */
[----:B------:R-:W-:Y:S01]  /*ce10*/  ULOP3.LUT UR23, UR7, 0x20, UR23, 0xf8, !UPT ;  /* 0x0000002007177892 */ /* 0x000fe2000f8ef817 */
[C---:B------:R-:W-:Y:S01]  /*ce20*/  ISETP.GT.AND P3, PT, R4.reuse, 0x1, PT ;  /* 0x000000010400780c */ /* 0x040fe20003f64270 */
[----:B------:R-:W-:Y:S01]  /*ce30*/  ULDC.64 UR28, c[0x0][0x4b8] ;  /* 0x00012e00001c7ab9 */ /* 0x000fe20000000a00 */
[----:B------:R-:W-:Y:S01]  /*ce40*/  ULDC.64 UR30, c[0x0][0x4d0] ;  /* 0x00013400001e7ab9 */ /* 0x000fe20000000a00 */
[----:B------:R-:W-:Y:S01]  /*ce50*/  UIMAD.WIDE.U32 UR4, UR23, UR10, URZ ;  /* 0x0000000a170472a5 */ /* 0x000fe2000f8e003f */
[----:B------:R-:W-:Y:S01]  /*ce60*/  VIADD R7, R7, 0x1 ;  /* 0x0000000107077836 */ /* 0x000fe20000000000 */
[----:B------:R-:W-:Y:S01]  /*ce70*/  UMOV UR27, UR7 ;  /* 0x00000007001b7c82 */ /* 0x000fe20008000000 */
[----:B------:R-:W-:Y:S01]  /*ce80*/  UMOV UR9, UR23 ;  /* 0x0000001700097c82 */ /* 0x000fe20008000000 */
[----:B------:R-:W-:Y:S01]  /*ce90*/  @UP0 USHF.R.U32.HI UR9, URZ, UR11, UR5 ;  /* 0x0000000b3f090299 */ /* 0x000fe20008011605 */
[----:B------:R-:W-:Y:S01]  /*cea0*/  VIADD R4, R4, 0xffffffff ;  /* 0xffffffff04047836 */ /* 0x000fe20000000000 */
[----:B------:R-:W-:Y:S01]  /*ceb0*/  UISETP.NE.AND UP0, UPT, UR17, 0x1, UPT ;  /* 0x000000011100788c */ /* 0x000fe2000bf05270 */
[----:B------:R-:W-:Y:S01]  /*cec0*/  R2UR UR4, R12 ;  /* 0x000000000c0472ca */ /* 0x000fe200000e0000 */
[----:B------:R-:W-:Y:S01]  /*ced0*/  ULDC.64 UR10, c[0x0][0x198] ;  /* 0x00006600000a7ab9 */ /* 0x000fe20000000a00 */
[----:B------:R-:W-:Y:S01]  /*cee0*/  UIADD3 UR5, UR8, 0x32000, URZ ;  /* 0x0003200008057890 */ /* 0x000fe2000fffe03f */
[----:B------:R-:W-:Y:S01]  /*cef0*/  R2UR UR8, R6 ;  /* 0x00000000060872ca */ /* 0x000fe200000e0000 */
[----:B------:R-:W-:Y:S01]  /*cf00*/  UIADD3 UR32, UP1, UR10, 0xf0, URZ ;  /* 0x000000f00a207890 */ /* 0x000fe2000ff3e03f */
[----:B------:R-:W-:Y:S01]  /*cf10*/  IMAD.MOV.U32 R6, RZ, RZ, 0x3 ;  /* 0x00000003ff067424 */ /* 0x000fe200078e00ff */
[----:B------:R-:W-:Y:S01]  /*cf20*/  UIADD3 UR34, UP2, UR10, 0x1f0, URZ ;  /* 0x000001f00a227890 */ /* 0x000fe2000ff5e03f */
[----:B------:R-:W-:Y:S01]  /*cf30*/  ISETP.NE.AND P1, PT, R7, 0x5, PT ;  /* 0x000000050700780c */ /* 0x000fe20003f25270 */
[----:B------:R-:W-:Y:S01]  /*cf40*/  UIADD3.X UR33, URZ, UR11, URZ, UP1, !UPT ;  /* 0x0000000b3f217290 */ /* 0x000fe20008ffe43f */
[----:B------:R-:W-:Y:S01]  /*cf50*/  VIADD R18, R18, 0x1 ;  /* 0x0000000112127836 */ /* 0x000fe20000000000 */
[----:B------:R-:W-:Y:S01]  /*cf60*/  @UP0 ULDC UR10, c[0x0][0x49c] ;  /* 0x00012700000a0ab9 */ /* 0x000fe20000000800 */
[----:B------:R-:W-:Y:S01]  /*cf70*/  UIADD3.X UR35, URZ, UR11, URZ, UP2, !UPT ;  /* 0x0000000b3f237290 */ /* 0x000fe200097fe43f */
[----:B------:R-:W-:Y:S01]  /*cf80*/  R2UR UR37, R6 ;  /* 0x00000000062572ca */ /* 0x000fe200000e0000 */
[----:B------:R-:W-:Y:S01]  /*cf90*/  UIMAD.WIDE.U32 UR10, UR9, UR10, URZ ;  /* 0x0000000a090a72a5 */ /* 0x000fe2000f8e003f */
[----:B------:R-:W-:Y:S01]  /*cfa0*/  SEL R6, RZ, 0x1, P1 ;  /* 0x00000001ff067807 */ /* 0x000fe20000800000 */
[----:B------:R-:W-:Y:S01]  /*cfb0*/  ULEA UR4, UR6, UR4, 0xf ;  /* 0x0000000406047291 */ /* 0x000fe2000f8e783f */
[----:B------:R-:W-:Y:S01]  /*cfc0*/  R2UR UR6, R14 ;  /* 0x000000000e0672ca */ /* 0x000fe200000e0000 */
[----:B------:R-:W-:Y:S01]  /*cfd0*/  @UP0 ULDC UR18, c[0x0][0x4a0] ;  /* 0x0001280000120ab9 */ /* 0x000fe20000000800 */
[----:B------:R-:W-:Y:S01]  /*cfe0*/  UMOV UR13, UR9 ;  /* 0x00000009000d7c82 */ /* 0x000fe20008000000 */
[----:B------:R-:W-:Y:S01]  /*cff0*/  @UP0 USHF.R.U32.HI UR13, URZ, UR18, UR11 ;  /* 0x000000123f0d0299 */ /* 0x000fe2000801160b */
[----:B------:R-:W-:Y:S01]  /*d000*/  R2UR UR18, R15 ;  /* 0x000000000f1272ca */ /* 0x000fe200000e0000 */
[----:B------:R-:W-:Y:S01]  /*d010*/  UIADD3 UR11, -UR9, URZ, URZ ;  /* 0x0000003f090b7290 */ /* 0x000fe2000fffe13f */
[----:B------:R-:W-:Y:S01]  /*d020*/  R2UR UR10, R11 ;  /* 0x000000000b0a72ca */ /* 0x000fe200000e0000 */
[----:B------:R-:W-:Y:S01]  /*d030*/  UIADD3 UR21, -UR13, URZ, URZ ;  /* 0x0000003f0d157290 */ /* 0x000fe2000fffe13f */
[----:B------:R-:W-:Y:S01]  /*d040*/  LOP3.LUT R3, R3, R6, RZ, 0x3c, !PT ;  /* 0x0000000603037212 */ /* 0x000fe200078e3cff */
[----:B------:R-:W-:Y:S01]  /*d050*/  UIMAD UR11, UR12, UR11, UR23 ;  /* 0x0000000b0c0b72a4 */ /* 0x000fe2000f8e0217 */
[----:B------:R-:W-:Y:S01]  /*d060*/  SEL R7, R7, RZ, P1 ;  /* 0x000000ff07077207 */ /* 0x000fe20000800000 */
[----:B------:R-:W-:-:S02]  /*d070*/  UIMAD UR12, UR17, UR21, UR9 ;  /* 0x00000015110c72a4 */ /* 0x000fc4000f8e0209 */
[----:B------:R-:W-:Y:S02]  /*d080*/  UIADD3 UR24, UR4, 0x2000, URZ ;  /* 0x0000200004187890 */ /* 0x000fe4000fffe03f */
[----:B------:R0:W-:Y:S01]  /*d090*/  UTMALDG.2D [UR4], [UR32], desc[UR14] ;  /* 0x00000e04200075b4 */ /* 0x0001e20008009000 */
[----:B------:R-:W-:Y:S02]  /*d0a0*/  UIADD3 UR16, UR4, 0x4000, URZ ;  /* 0x0000400004107890 */ /* 0x000fe4000fffe03f */
[----:B------:R-:W-:Y:S02]  /*d0b0*/  UIADD3 UR20, UR4, 0x6000, URZ ;  /* 0x0000600004147890 */ /* 0x000fe4000fffe03f */
[----:B------:R-:W-:Y:S02]  /*d0c0*/  UIADD3 UR8, UR8, 0x28000, URZ ;  /* 0x0002800008087890 */ /* 0x000fe4000fffe03f */
[----:B------:R-:W-:Y:S02]  /*d0d0*/  UIMAD UR11, UR11, UR28, UR30 ;  /* 0x0000001c0b0b72a4 */ /* 0x000fe4000f8e021e */
[----:B------:R-:W-:Y:S01]  /*d0e0*/  UIMAD UR12, UR12, UR29, UR31 ;  /* 0x0000001d0c0c72a4 */ /* 0x000fe2000f8e021f */
[----:B------:R-:W-:Y:S01]  /*d0f0*/  UMOV UR25, UR5 ;  /* 0x0000000500197c82 */ /* 0x000fe20008000000 */
[----:B------:R-:W-:Y:S01]  /*d100*/  UMOV UR19, UR7 ;  /* 0x0000000700137c82 */ /* 0x000fe20008000000 */
[----:B------:R-:W-:Y:S01]  /*d110*/  UMOV UR17, UR5 ;  /* 0x0000000500117c82 */ /* 0x000fe20008000000 */
[----:B------:R1:W-:Y:S01]  /*d120*/  UTMALDG.2D [UR24], [UR32], desc[UR14] ;  /* 0x00000e18200075b4 */ /* 0x0003e20008009000 */
[----:B------:R-:W-:Y:S01]  /*d130*/  UMOV UR23, UR7 ;  /* 0x0000000700177c82 */ /* 0x000fe20008000000 */
[----:B------:R-:W-:Y:S01]  /*d140*/  UMOV UR21, UR5 ;  /* 0x0000000500157c82 */ /* 0x000fe20008000000 */
[----:B------:R-:W-:Y:S01]  /*d150*/  UMOV UR9, UR5 ;  /* 0x0000000500097c82 */ /* 0x000fe20008000000 */
[----:B0-----:R-:W-:Y:S01]  /*d160*/  UPRMT UR4, UR36, 0x5410, UR37 ;  /* 0x0000541024047896 */ /* 0x001fe20008000025 */
[----:B------:R1:W-:Y:S01]  /*d170*/  UTMALDG.2D [UR16], [UR32], desc[UR14] ;  /* 0x00000e10200075b4 */ /* 0x0003e20008009000 */
[----:B------:R1:W-:Y:S07]  /*d180*/  UTMALDG.2D [UR20], [UR32], desc[UR14] ;  /* 0x00000e14200075b4 */ /* 0x0003ee0008009000 */
[----:B------:R1:W-:Y:S02]  /*d190*/  UTMALDG.4D.IM2COL.MULTICAST [UR8], [UR34], UR4 ;  /* 0x00000008220073b4 */ /* 0x0003e40008058804 */
[----:B-1----:R-:W-:Y:S05]  /*d1a0*/  @P3 BRA `(.L_x_252) ;  /* 0xfffffff800903947 */ /* 0x002fea000383ffff */
.L_x_248:
[----:B------:R-:W-:Y:S01]  /*d1b0*/  ISETP.GE.U32.AND P2, PT, R8, 0x5, PT ;  /* 0x000000050800780c */ /* 0x000fe20003f46070 */
[----:B------:R-:W-:Y:S05]  /*d1c0*/  WARPSYNC.ALL ;  /* 0x0000000000007948 */ /* 0x000fea0003800000 */
[----:B------:R-:W-:-:S07]  /*d1d0*/  ELECT P1, URZ, PT ;  /* 0x00000000003f782f */ /* 0x000fce0003820000 */
[----:B---3-5:R-:W-:-:S05]  /*d1e0*/  @P2 IMAD.WIDE.U32 R2, R8, -0x33333333, RZ ;  /* 0xcccccccd08022825 */ /* 0x028fca00078e00ff */
[----:B------:R-:W-:-:S04]  /*d1f0*/  @P2 SHF.R.U32.HI R0, RZ, 0x2, R3 ;  /* 0x00000002ff002819 */ /* 0x000fc80000011603 */
[----:B------:R-:W-:-:S04]  /*d200*/  @P2 LOP3.LUT R0, R0, 0x1, RZ, 0xc0, !PT ;  /* 0x0000000100002812 */ /* 0x000fc800078ec0ff */
[----:B------:R-:W-:Y:S01]  /*d210*/  @P2 ISETP.NE.U32.AND P0, PT, R0, 0x1, PT ;  /* 0x000000010000280c */ /* 0x000fe20003f05070 */
[----:B------:R-:W-:-:S12]  /*d220*/  @!P1 EXIT ;  /* 0x000000000000994d */ /* 0x000fd80003800000 */
[----:B------:R-:W-:Y:S01]  /*d230*/  LOP3.LUT R5, R5, 0x2, RZ, 0xfc, !PT ;  /* 0x0000000205057812 */ /* 0x000fe200078efcff */
[----:B------:R-:W-:Y:S01]  /*d240*/  IMAD.MOV.U32 R0, RZ, RZ, 0x1 ;  /* 0x00000001ff007424 */ /* 0x000fe200078e00ff */
[----:B------:R-:W-:Y:S02]  /*d250*/  @P2 ISETP.NE.U32.AND.EX P0, PT, RZ, RZ, PT, P0 ;  /* 0x000000ffff00220c */ /* 0x000fe40003f05100 */
[----:B------:R-:W-:Y:S02]  /*d260*/  ISETP.NE.AND P1, PT, R5, 0x3, PT ;  /* 0x000000030500780c */ /* 0x000fe40003f25270 */
[----:B------:R-:W-:-:S11]  /*d270*/  @P2 SEL R0, RZ, 0x1, !P0 ;  /* 0x00000001ff002807 */ /* 0x000fd60004000000 */
[----:B------:R-:W-:Y:S05]  /*d280*/  @!P1 BRA `(.L_x_253) ;  /* 0x0000000000049947 */ /* 0x000fea0003800000 */
[----:B------:R-:W-:Y:S01]  /*d290*/  BPT.TRAP 0x1 ;  /* 0x000000040000795c */ /* 0x000fe20000300000 */
.L_x_253:
[----:B------:R-:W0:Y:S01]  /*d2a0*/  S2R R5, SR_CgaCtaId ;  /* 0x0000000000057919 */ /* 0x000e220000008800 */
[----:B------:R-:W-:Y:S01]  /*d2b0*/  IMAD.WIDE.U32 R2, R8, -0x33333333, RZ ;  /* 0xcccccccd08027825 */ /* 0x000fe200078e00ff */
[----:B------:R-:W-:-:S04]  /*d2c0*/  MOV R2, 0x400 ;  /* 0x0000040000027802 */ /* 0x000fc80000000f00 */
[----:B------:R-:W-:-:S05]  /*d2d0*/  SHF.R.U32.HI R3, RZ, 0x2, R3 ;  /* 0x00000002ff037819 */ /* 0x000fca0000011603 */
[----:B------:R-:W-:Y:S01]  /*d2e0*/  IMAD R8, R3, -0x5, R8 ;  /* 0xfffffffb03087824 */ /* 0x000fe200078e0208 */
[----:B0-----:R-:W-:Y:S02]  /*d2f0*/  LEA R2, R5, R2, 0x18 ;  /* 0x0000000205027211 */ /* 0x001fe400078ec0ff */
[----:B------:R-:W-:-:S03]  /*d300*/  SHF.L.U32 R5, R0, 0x1f, RZ ;  /* 0x0000001f00057819 */ /* 0x000fc600000006ff */
[----:B------:R-:W-:-:S04]  /*d310*/  VIADD R3, R2, 0x32028 ;  /* 0x0003202802037836 */ /* 0x000fc80000000000 */
[----:B------:R-:W-:-:S07]  /*d320*/  IMAD R2, R8, 0x8, R3 ;  /* 0x0000000808027824 */ /* 0x000fce00078e0203 */
.L_x_254:
[----:B0-----:R0:W1:Y:S02]  /*d330*/  SYNCS.PHASECHK.TRANS64.TRYWAIT P0, [R2+URZ], R5 ;  /* 0x00000005020075a7 */ /* 0x001064000800017f */
[----:B-1----:R-:W-:Y:S05]  /*d340*/  @!P0 NANOSLEEP.SYNCS 0x989680 ;  /* 0x009896800000895d */ /* 0x002fea0003900000 */
[----:B------:R-:W1:Y:S02]  /*d350*/  @!P0 SYNCS.PHASECHK.TRANS64 P0, [R2+URZ], R5 ;  /* 0x00000005020085a7 */ /* 0x000e64000800007f */
[----:B-1----:R-:W-:Y:S05]  /*d360*/  @!P0 BRA `(.L_x_254) ;  /* 0xfffffffc00f08947 */ /* 0x002fea000383ffff */
[----:B------:R-:W-:-:S05]  /*d370*/  VIADD R8, R8, 0x1 ;  /* 0x0000000108087836 */ /* 0x000fca0000000000 */
[----:B------:R-:W-:-:S04]  /*d380*/  ISETP.NE.AND P0, PT, R8, 0x5, PT ;  /* 0x000000050800780c */ /* 0x000fc80003f05270 */
[----:B0-----:R-:W-:Y:S02]  /*d390*/  SEL R5, RZ, 0x1, P0 ;  /* 0x00000001ff057807 */ /* 0x001fe40000000000 */
[----:B------:R-:W-:Y:S02]  /*d3a0*/  SEL R8, R8, RZ, P0 ;  /* 0x000000ff08087207 */ /* 0x000fe40000000000 */
[----:B------:R-:W-:-:S03]  /*d3b0*/  LOP3.LUT R7, R0, R5, RZ, 0x3c, !PT ;  /* 0x0000000500077212 */ /* 0x000fc600078e3cff */
[----:B------:R-:W-:Y:S01]  /*d3c0*/  IMAD R0, R8, 0x8, R3 ;  /* 0x0000000808007824 */ /* 0x000fe200078e0203 */
[----:B------:R-:W-:-:S07]  /*d3d0*/  SHF.L.U32 R5, R7, 0x1f, RZ ;  /* 0x0000001f07057819 */ /* 0x000fce00000006ff */
.L_x_255:
        /* <DEDUP_REMOVED lines=11> */
.L_x_256:
        /* <DEDUP_REMOVED lines=11> */
.L_x_257:
        /* <DEDUP_REMOVED lines=11> */
.L_x_258:
[----:B0-----:R0:W1:Y:S02]  /*d5f0*/  SYNCS.PHASECHK.TRANS64.TRYWAIT P0, [R8+URZ], R3 ;  /* 0x00000003080075a7 */ /* 0x001064000800017f */
[----:B-1----:R-:W-:Y:S05]  /*d600*/  @!P0 NANOSLEEP.SYNCS 0x989680 ;  /* 0x009896800000895d */ /* 0x002fea0003900000 */
[----:B------:R-:W1:Y:S02]  /*d610*/  @!P0 SYNCS.PHASECHK.TRANS64 P0, [R8+URZ], R3 ;  /* 0x00000003080085a7 */ /* 0x000e64000800007f */
[----:B-1----:R-:W-:Y:S05]  /*d620*/  @P0 EXIT ;  /* 0x000000000000094d */ /* 0x002fea0003800000 */
[----:B------:R-:W-:Y:S05]  /*d630*/  BRA `(.L_x_258) ;  /* 0xfffffffc00ec7947 */ /* 0x000fea000383ffff */
.L_x_259:
[----:B------:R-:W-:-:S00]  /*d640*/  BRA `(.L_x_259) ;  /* 0xfffffffc00fc7947 */ /* 0x000fc0000383ffff */
[----:B------:R-:W-:-:S00]  /*d650*/  NOP ;  /* 0x0000000000007918 */ /* 0x000fc00000000000 */
        /* <DEDUP_REMOVED lines=10> */
.L_x_260:


//--------------------- .nv.shared._ZN7cutlass13device_kernelINS_4conv6kernel13ConvUniversalINS1_16ConvProblemShapeILNS1_8OperatorE2ELi2EEENS1_10collective14CollectiveConvINS1_46MainloopSm90TmaGmmaWarpSpecializedImplicitGemmILS5_2ELi5ELi2EN4cute5tupleIJNSA_1CILi2EEENSC_ILi1EEESE_EEENS1_36KernelImplicitTmaWarpSpecializedSm90ELi1EEENSB_IJNSC_ILi256EEENSB_IJNSC_ILi64EEEEEESK_EEENS_10bfloat16_tESM_NSA_8TiledMMAINSA_8MMA_AtomIJNSA_4SM904GMMA27MMA_64x64x16_F32BF16BF16_SSILNSQ_5MajorE1ELSS_1ELNSQ_7ScaleInE1ELST_1EEEEEENSA_6LayoutINSB_IJSE_SE_SE_EEENSB_IJNSC_ILi0EEESY_SY_EEEEENSB_IJNSA_10UnderscoreES11_S11_EEEEENS7_6detail26Sm90ImplicitGemmTileTraitsINSA_13SM90_TMA_LOADENSA_14ComposedLayoutINSA_7SwizzleILi3ELi4ELi3EEENSA_18smem_ptr_flag_bitsILi16EEENSW_INSB_IJNSB_IJSJ_NSC_ILi4EEEEEENSB_IJNSC_ILi8EEES1E_EEENSB_IJSE_NSC_ILi5EEEEEEEEENSB_IJNSB_IJSE_NSC_ILi4096EEEEEENSB_IJSJ_NSC_ILi512EEEEEENSB_IJSY_NSC_ILi16384EEEEEEEEEEEEEvEENS15_INSA_30SM90_TMA_LOAD_IM2COL_MULTICASTENS17_IS19_S1B_NSW_INSB_IJNSB_IJSJ_SE_EEES1F_S1H_EEENSB_IJNSB_IJSE_SY_EEES1M_NSB_IJSY_S1J_EEEEEEEEEEvEEEENS_8epilogue10collective6detail29Sm90TmaWarpSpecializedAdapterINS24_15DefaultEpilogueISM_NSB_IJlNSB_IJSE_llEEESY_EEES29_NS23_6thread17LinearCombinationISM_Li1EffLNS2A_9ScaleType4KindE0ELNS_15FloatRoundStyleE2ESM_EENS_4gemm15EpilogueDefaultEEEEEvvEEEEvNT_6ParamsE --------------------------
	.section	.nv.shared._ZN7cutlass13device_kernelINS_4conv6kernel13ConvUniversalINS1_16ConvProblemShapeILNS1_8OperatorE2ELi2EEENS1_10collective14CollectiveConvINS1_46MainloopSm90TmaGmmaWarpSpecializedImplicitGemmILS5_2ELi5ELi2EN4cute5tupleIJNSA_1CILi2EEENSC_ILi1EEESE_EEENS1_36KernelImplicitTmaWarpSpecializedSm90ELi1EEENSB_IJNSC_ILi256EEENSB_IJNSC_ILi64EEEEEESK_EEENS_10bfloat16_tESM_NSA_8TiledMMAINSA_8MMA_AtomIJNSA_4SM904GMMA27MMA_64x64x16_F32BF16BF16_SSILNSQ_5MajorE1ELSS_1ELNSQ_7ScaleInE1ELST_1EEEEEENSA_6LayoutINSB_IJSE_SE_SE_EEENSB_IJNSC_ILi0EEESY_SY_EEEEENSB_IJNSA_10UnderscoreES11_S11_EEEEENS7_6detail26Sm90ImplicitGemmTileTraitsINSA_13SM90_TMA_LOADENSA_14ComposedLayoutINSA_7SwizzleILi3ELi4ELi3EEENSA_18smem_ptr_flag_bitsILi16EEENSW_INSB_IJNSB_IJSJ_NSC_ILi4EEEEEENSB_IJNSC_ILi8EEES1E_EEENSB_IJSE_NSC_ILi5EEEEEEEEENSB_IJNSB_IJSE_NSC_ILi4096EEEEEENSB_IJSJ_NSC_ILi512EEEEEENSB_IJSY_NSC_ILi16384EEEEEEEEEEEEEvEENS15_INSA_30SM90_TMA_LOAD_IM2COL_MULTICASTENS17_IS19_S1B_NSW_INSB_IJNSB_IJSJ_SE_EEES1F_S1H_EEENSB_IJNSB_IJSE_SY_EEES1M_NSB_IJSY_S1J_EEEEEEEEEEvEEEENS_8epilogue10collective6detail29Sm90TmaWarpSpecializedAdapterINS24_15DefaultEpilogueISM_NSB_IJlNSB_IJSE_llEEESY_EEES29_NS23_6thread17LinearCombinationISM_Li1EffLNS2A_9ScaleType4KindE0ELNS_15FloatRoundStyleE2ESM_EENS_4gemm15EpilogueDefaultEEEEEvvEEEEvNT_6ParamsE,"aw",@nobits
	.sectionflags	@""
	.align	16
	.zero		1024


//--------------------- .nv.shared.reserved.0     --------------------------
	.section	.nv.shared.reserved.0,"aw",@nobits
	.weak		__nv_reservedSMEM_offset_0_alias
	.size		__nv_reservedSMEM_offset_0_alias, 0, 0
	.other		__nv_reservedSMEM_offset_0_alias,@"STO_CUDA_RESERVED_SHARED STV_DEFAULT"
__nv_reservedSMEM_offset_0_alias:
	.zero		0


//--------------------- .nv.global                --------------------------
	.section	.nv.global,"aw",@nobits
.nv.global:
	.type		_ZN39_INTERNAL_697960c9_4_k_cu_309da986_29464cute1_E,@object
	.size		_ZN39_INTERNAL_697960c9_4_k_cu_309da986_29464cute1_E,(_ZN39_INTERNAL_697960c9_4_k_cu_309da986_29464cuda3std3__45__cpo6cbeginE - _ZN39_INTERNAL_697960c9_4_k_cu_309da986_29464cute1_E)
_ZN39_INTERNAL_697960c9_4_k_cu_309da986_29464cute1_E:
	.zero		1
	.type		_ZN39_INTERNAL_697960c9_4_k_cu_309da986_29464cuda3std3__45__cpo6cbeginE,@object
	.size		_ZN39_INTERNAL_697960c9_4_k_cu_309da986_29464cuda3std3__45__cpo6cbeginE,(_ZN39_INTERNAL_697960c9_4_k_cu_309da986_29464cuda3std3__48in_placeE - _ZN39_INTERNAL_697960c9_4_k_cu_309da986_29464cuda3std3__45__cpo6cbeginE)
_ZN39_INTERNAL_697960c9_4_k_cu_309da986_29464cuda3std3__45__cpo6cbeginE:
	.zero		1
	.type		_ZN39_INTERNAL_697960c9_4_k_cu_309da986_29464cuda3std3__48in_placeE,@object
	.size		_ZN39_INTERNAL_697960c9_4_k_cu_309da986_29464cuda3std3__48in_placeE,(_ZN39_INTERNAL_697960c9_4_k_cu_309da986_29464cuda3std6ranges3__45__cpo9iter_moveE - _ZN39_INTERNAL_697960c9_4_k_cu_309da986_29464cuda3std3__48in_placeE)
_ZN39_INTERNAL_697960c9_4_k_cu_309da986_29464cuda3std3__48in_placeE:
	.zero		1
	.type		_ZN39_INTERNAL_697960c9_4_k_cu_309da986_29464cuda3std6ranges3__45__cpo9iter_moveE,@object
	.size		_ZN39_INTERNAL_697960c9_4_k_cu_309da986_29464cuda3std6ranges3__45__cpo9iter_moveE,(_ZN39_INTERNAL_697960c9_4_k_cu_309da986_29464cuda3std3__45__cpo5beginE - _ZN39_INTERNAL_697960c9_4_k_cu_309da986_29464cuda3std6ranges3__45__cpo9iter_moveE)
_ZN39_INTERNAL_697960c9_4_k_cu_309da986_29464cuda3std6ranges3__45__cpo9iter_moveE:
	.zero		1
	.type		_ZN39_INTERNAL_697960c9_4_k_cu_309da986_29464cuda3std3__45__cpo5beginE,@object
	.size		_ZN39_INTERNAL_697960c9_4_k_cu_309da986_29464cuda3std3__45__cpo5beginE,(_ZN39_INTERNAL_697960c9_4_k_cu_309da986_29464cuda3std3__441_GLOBAL__N__697960c9_4_k_cu_309da986_29466ignoreE - _ZN39_INTERNAL_697960c9_4_k_cu_309da986_29464cuda3std3__45__cpo5beginE)
_ZN39_INTERNAL_697960c9_4_k_cu_309da986_29464cuda3std3__45__cpo5beginE:
	.zero		1
	.type		_ZN39_INTERNAL_697960c9_4_k_cu_309da986_29464cuda3std3__441_GLOBAL__N__697960c9_4_k_cu_309da986_29466ignoreE,@object
	.size		_ZN39_INTERNAL_697960c9_4_k_cu_309da986_29464cuda3std3__441_GLOBAL__N__697960c9_4_k_cu_309da986_29466ignoreE,(_ZN39_INTERNAL_697960c9_4_k_cu_309da986_29464cute7productE - _ZN39_INTERNAL_697960c9_4_k_cu_309da986_29464cuda3std3__441_GLOBAL__N__697960c9_4_k_cu_309da986_29466ignoreE)
_ZN39_INTERNAL_697960c9_4_k_cu_309da986_29464cuda3std3__441_GLOBAL__N__697960c9_4_k_cu_309da986_29466ignoreE:
	.zero		1
	.type		_ZN39_INTERNAL_697960c9_4_k_cu_309da986_29464cute7productE,@object
	.size		_ZN39_INTERNAL_697960c9_4_k_cu_309da986_29464cute7productE,(_ZN39_INTERNAL_697960c9_4_k_cu_309da986_29464cuda3std3__45__cpo3endE - _ZN39_INTERNAL_697960c9_4_k_cu_309da986_29464cute7productE)
_ZN39_INTERNAL_697960c9_4_k_cu_309da986_29464cute7productE:
	.zero		1
	.type		_ZN39_INTERNAL_697960c9_4_k_cu_309da986_29464cuda3std3__45__cpo3endE,@object
	.size		_ZN39_INTERNAL_697960c9_4_k_cu_309da986_29464cuda3std3__45__cpo3endE,(_ZN39_INTERNAL_697960c9_4_k_cu_309da986_29464cuda3std3__419piecewise_constructE - _ZN39_INTERNAL_697960c9_4_k_cu_309da986_29464cuda3std3__45__cpo3endE)
_ZN39_INTERNAL_697960c9_4_k_cu_309da986_29464cuda3std3__45__cpo3endE:
	.zero		1
	.type		_ZN39_INTERNAL_697960c9_4_k_cu_309da986_29464cuda3std3__419piecewise_constructE,@object
	.size		_ZN39_INTERNAL_697960c9_4_k_cu_309da986_29464cuda3std3__419piecewise_constructE,(_ZN39_INTERNAL_697960c9_4_k_cu_309da986_29464cuda3std3__45__cpo4cendE - _ZN39_INTERNAL_697960c9_4_k_cu_309da986_29464cuda3std3__419piecewise_constructE)
_ZN39_INTERNAL_697960c9_4_k_cu_309da986_29464cuda3std3__419piecewise_constructE:
	.zero		1
	.type		_ZN39_INTERNAL_697960c9_4_k_cu_309da986_29464cuda3std3__45__cpo4cendE,@object
	.size		_ZN39_INTERNAL_697960c9_4_k_cu_309da986_29464cuda3std3__45__cpo4cendE,(_ZN39_INTERNAL_697960c9_4_k_cu_309da986_29464cuda3std6ranges3__45__cpo4swapE - _ZN39_INTERNAL_697960c9_4_k_cu_309da986_29464cuda3std3__45__cpo4cendE)
_ZN39_INTERNAL_697960c9_4_k_cu_309da986_29464cuda3std3__45__cpo4cendE:
	.zero		1
	.type		_ZN39_INTERNAL_697960c9_4_k_cu_309da986_29464cuda3std6ranges3__45__cpo4swapE,@object
	.size		_ZN39_INTERNAL_697960c9_4_k_cu_309da986_29464cuda3std6ranges3__45__cpo4swapE,(.L_7 - _ZN39_INTERNAL_697960c9_4_k_cu_309da986_29464cuda3std6ranges3__45__cpo4swapE)
_ZN39_INTERNAL_697960c9_4_k_cu_309da986_29464cuda3std6ranges3__45__cpo4swapE:
	.zero		1
.L_7:


//--------------------- .nv.constant0._ZN7cutlass13device_kernelINS_4conv6kernel13ConvUniversalINS1_16ConvProblemShapeILNS1_8OperatorE2ELi2EEENS1_10collective14CollectiveConvINS1_46MainloopSm90TmaGmmaWarpSpecializedImplicitGemmILS5_2ELi5ELi2EN4cute5tupleIJNSA_1CILi2EEENSC_ILi1EEESE_EEENS1_36KernelImplicitTmaWarpSpecializedSm90ELi1EEENSB_IJNSC_ILi256EEENSB_IJNSC_ILi64EEEEEESK_EEENS_10bfloat16_tESM_NSA_8TiledMMAINSA_8MMA_AtomIJNSA_4SM904GMMA27MMA_64x64x16_F32BF16BF16_SSILNSQ_5MajorE1ELSS_1ELNSQ_7ScaleInE1ELST_1EEEEEENSA_6LayoutINSB_IJSE_SE_SE_EEENSB_IJNSC_ILi0EEESY_SY_EEEEENSB_IJNSA_10UnderscoreES11_S11_EEEEENS7_6detail26Sm90ImplicitGemmTileTraitsINSA_13SM90_TMA_LOADENSA_14ComposedLayoutINSA_7SwizzleILi3ELi4ELi3EEENSA_18smem_ptr_flag_bitsILi16EEENSW_INSB_IJNSB_IJSJ_NSC_ILi4EEEEEENSB_IJNSC_ILi8EEES1E_EEENSB_IJSE_NSC_ILi5EEEEEEEEENSB_IJNSB_IJSE_NSC_ILi4096EEEEEENSB_IJSJ_NSC_ILi512EEEEEENSB_IJSY_NSC_ILi16384EEEEEEEEEEEEEvEENS15_INSA_30SM90_TMA_LOAD_IM2COL_MULTICASTENS17_IS19_S1B_NSW_INSB_IJNSB_IJSJ_SE_EEES1F_S1H_EEENSB_IJNSB_IJSE_SY_EEES1M_NSB_IJSY_S1J_EEEEEEEEEEvEEEENS_8epilogue10collective6detail29Sm90TmaWarpSpecializedAdapterINS24_15DefaultEpilogueISM_NSB_IJlNSB_IJSE_llEEESY_EEES29_NS23_6thread17LinearCombinationISM_Li1EffLNS2A_9ScaleType4KindE0ELNS_15FloatRoundStyleE2ESM_EENS_4gemm15EpilogueDefaultEEEEEvvEEEEvNT_6ParamsE --------------------------
	.section	.nv.constant0._ZN7cutlass13device_kernelINS_4conv6kernel13ConvUniversalINS1_16ConvProblemShapeILNS1_8OperatorE2ELi2EEENS1_10collective14CollectiveConvINS1_46MainloopSm90TmaGmmaWarpSpecializedImplicitGemmILS5_2ELi5ELi2EN4cute5tupleIJNSA_1CILi2EEENSC_ILi1EEESE_EEENS1_36KernelImplicitTmaWarpSpecializedSm90ELi1EEENSB_IJNSC_ILi256EEENSB_IJNSC_ILi64EEEEEESK_EEENS_10bfloat16_tESM_NSA_8TiledMMAINSA_8MMA_AtomIJNSA_4SM904GMMA27MMA_64x64x16_F32BF16BF16_SSILNSQ_5MajorE1ELSS_1ELNSQ_7ScaleInE1ELST_1EEEEEENSA_6LayoutINSB_IJSE_SE_SE_EEENSB_IJNSC_ILi0EEESY_SY_EEEEENSB_IJNSA_10UnderscoreES11_S11_EEEEENS7_6detail26Sm90ImplicitGemmTileTraitsINSA_13SM90_TMA_LOADENSA_14ComposedLayoutINSA_7SwizzleILi3ELi4ELi3EEENSA_18smem_ptr_flag_bitsILi16EEENSW_INSB_IJNSB_IJSJ_NSC_ILi4EEEEEENSB_IJNSC_ILi8EEES1E_EEENSB_IJSE_NSC_ILi5EEEEEEEEENSB_IJNSB_IJSE_NSC_ILi4096EEEEEENSB_IJSJ_NSC_ILi512EEEEEENSB_IJSY_NSC_ILi16384EEEEEEEEEEEEEvEENS15_INSA_30SM90_TMA_LOAD_IM2COL_MULTICASTENS17_IS19_S1B_NSW_INSB_IJNSB_IJSJ_SE_EEES1F_S1H_EEENSB_IJNSB_IJSE_SY_EEES1M_NSB_IJSY_S1J_EEEEEEEEEEvEEEENS_8epilogue10collective6detail29Sm90TmaWarpSpecializedAdapterINS24_15DefaultEpilogueISM_NSB_IJlNSB_IJSE_llEEESY_EEES29_NS23_6thread17LinearCombinationISM_Li1EffLNS2A_9ScaleType4KindE0ELNS_15FloatRoundStyleE2ESM_EENS_4gemm15EpilogueDefaultEEEEEvvEEEEvNT_6ParamsE,"a",@progbits
	.sectionflags	@""
	.align	4
.nv.constant0._ZN7cutlass13device_kernelINS_4conv6kernel13ConvUniversalINS1_16ConvProblemShapeILNS1_8OperatorE2ELi2EEENS1_10collective14CollectiveConvINS1_46MainloopSm90TmaGmmaWarpSpecializedImplicitGemmILS5_2ELi5ELi2EN4cute5tupleIJNSA_1CILi2EEENSC_ILi1EEESE_EEENS1_36KernelImplicitTmaWarpSpecializedSm90ELi1EEENSB_IJNSC_ILi256EEENSB_IJNSC_ILi64EEEEEESK_EEENS_10bfloat16_tESM_NSA_8TiledMMAINSA_8MMA_AtomIJNSA_4SM904GMMA27MMA_64x64x16_F32BF16BF16_SSILNSQ_5MajorE1ELSS_1ELNSQ_7ScaleInE1ELST_1EEEEEENSA_6LayoutINSB_IJSE_SE_SE_EEENSB_IJNSC_ILi0EEESY_SY_EEEEENSB_IJNSA_10UnderscoreES11_S11_EEEEENS7_6detail26Sm90ImplicitGemmTileTraitsINSA_13SM90_TMA_LOADENSA_14ComposedLayoutINSA_7SwizzleILi3ELi4ELi3EEENSA_18smem_ptr_flag_bitsILi16EEENSW_INSB_IJNSB_IJSJ_NSC_ILi4EEEEEENSB_IJNSC_ILi8EEES1E_EEENSB_IJSE_NSC_ILi5EEEEEEEEENSB_IJNSB_IJSE_NSC_ILi4096EEEEEENSB_IJSJ_NSC_ILi512EEEEEENSB_IJSY_NSC_ILi16384EEEEEEEEEEEEEvEENS15_INSA_30SM90_TMA_LOAD_IM2COL_MULTICASTENS17_IS19_S1B_NSW_INSB_IJNSB_IJSJ_SE_EEES1F_S1H_EEENSB_IJNSB_IJSE_SY_EEES1M_NSB_IJSY_S1J_EEEEEEEEEEvEEEENS_8epilogue10collective6detail29Sm90TmaWarpSpecializedAdapterINS24_15DefaultEpilogueISM_NSB_IJlNSB_IJSE_llEEESY_EEES29_NS23_6thread17LinearCombinationISM_Li1EffLNS2A_9ScaleType4KindE0ELNS_15FloatRoundStyleE2ESM_EENS_4gemm15EpilogueDefaultEEEEEvvEEEEvNT_6ParamsE:
	.zero		1536


//--------------------- SYMBOLS --------------------------

	.type		.nv.reservedSmem.offset0,@object
	.size		.nv.reservedSmem.offset0,0x4
